//
// Generated by NVIDIA NVVM Compiler
//
// Compiler Build ID: CL-36424714
// Cuda compilation tools, release 13.0, V13.0.88
// Based on NVVM 20.0.0
//

.version 9.0
.target sm_100
.address_size 64

	// .globl	_Z10dotProductPiS_S_i
.extern .func  (.param .b32 func_retval0) vprintf
(
	.param .b64 vprintf_param_0,
	.param .b64 vprintf_param_1
)
;
.global .align 1 .b8 $str[28] = {10, 103, 105, 100, 32, 61, 32, 37, 100, 9, 99, 111, 108, 32, 61, 32, 37, 100, 9, 114, 111, 119, 32, 61, 32, 37, 100};

.visible .entry _Z10dotProductPiS_S_i(
	.param .u64 .ptr .align 1 _Z10dotProductPiS_S_i_param_0,
	.param .u64 .ptr .align 1 _Z10dotProductPiS_S_i_param_1,
	.param .u64 .ptr .align 1 _Z10dotProductPiS_S_i_param_2,
	.param .u32 _Z10dotProductPiS_S_i_param_3
)
{
	.local .align 8 .b8 	__local_depot0[16];
	.reg .b64 	%SP;
	.reg .b64 	%SPL;
	.reg .pred 	%p<25>;
	.reg .b32 	%r<236>;
	.reg .b64 	%rd<88>;

	mov.u64 	%SPL, __local_depot0;
	cvta.local.u64 	%SP, %SPL;
	ld.param.u64 	%rd21, [_Z10dotProductPiS_S_i_param_0];
	ld.param.u64 	%rd22, [_Z10dotProductPiS_S_i_param_1];
	ld.param.u64 	%rd23, [_Z10dotProductPiS_S_i_param_2];
	ld.param.u32 	%r90, [_Z10dotProductPiS_S_i_param_3];
	cvta.to.global.u64 	%rd1, %rd22;
	cvta.to.global.u64 	%rd2, %rd21;
	cvta.to.global.u64 	%rd24, %rd23;
	add.u64 	%rd25, %SP, 0;
	add.u64 	%rd3, %SPL, 0;
	mov.u32 	%r91, %ntid.x;
	mov.u32 	%r92, %tid.y;
	mov.u32 	%r93, %ntid.y;
	mov.u32 	%r94, %tid.z;
	mov.u32 	%r95, %tid.x;
	mov.u32 	%r96, %ntid.z;
	mov.u32 	%r97, %nctaid.x;
	mov.u32 	%r98, %ctaid.y;
	mov.u32 	%r99, %nctaid.y;
	mov.u32 	%r100, %ctaid.z;
	mad.lo.s32 	%r101, %r99, %r100, %r98;
	mov.u32 	%r102, %ctaid.x;
	mad.lo.s32 	%r103, %r101, %r97, %r102;
	mad.lo.s32 	%r104, %r103, %r96, %r94;
	mad.lo.s32 	%r105, %r104, %r93, %r92;
	mad.lo.s32 	%r1, %r105, %r91, %r95;
	mul.wide.s32 	%rd26, %r1, 4;
	add.s64 	%rd4, %rd24, %rd26;
	mov.b32 	%r106, 0;
	st.global.u32 	[%rd4], %r106;
	rem.s32 	%r231, %r1, %r90;
	sub.s32 	%r232, %r1, %r231;
	st.local.v2.u32 	[%rd3], {%r1, %r232};
	st.local.u32 	[%rd3+8], %r231;
	mov.u64 	%rd27, $str;
	cvta.global.u64 	%rd28, %rd27;
	{ // callseq 0, 0
	.param .b64 param0;
	st.param.b64 	[param0], %rd28;
	.param .b64 param1;
	st.param.b64 	[param1], %rd25;
	.param .b32 retval0;
	call.uni (retval0), 
	vprintf, 
	(
	param0, 
	param1
	);
	ld.param.b32 	%r107, [retval0];
	} // callseq 0
	setp.lt.s32 	%p1, %r90, 1;
	@%p1 bra 	$L__BB0_42;
	setp.lt.u32 	%p2, %r90, 8;
	@%p2 bra 	$L__BB0_21;
	shl.b32 	%r109, %r90, 1;
	add.s32 	%r217, %r231, %r109;
	mad.lo.s32 	%r216, %r90, 3, %r231;
	shl.b32 	%r110, %r90, 2;
	add.s32 	%r215, %r231, %r110;
	mad.lo.s32 	%r214, %r90, 5, %r231;
	mad.lo.s32 	%r213, %r90, 6, %r231;
	mad.lo.s32 	%r212, %r90, 7, %r231;
	add.s32 	%r211, %r231, %r90;
	sub.s32 	%r111, %r1, %r231;
	add.s32 	%r210, %r111, 3;
	and.b32  	%r112, %r90, 2147483640;
	neg.s32 	%r209, %r112;
	mul.wide.u32 	%rd7, %r90, 4;
$L__BB0_3:
	.pragma "nounroll";
	setp.ne.s32 	%p3, %r1, 0;
	add.s32 	%r23, %r210, -3;
	mul.wide.s32 	%rd29, %r23, 4;
	add.s64 	%rd5, %rd2, %rd29;
	ld.global.u32 	%r113, [%rd5];
	mul.wide.s32 	%rd30, %r231, 4;
	add.s64 	%rd6, %rd1, %rd30;
	ld.global.u32 	%r114, [%rd6];
	ld.global.u32 	%r115, [%rd4];
	mad.lo.s32 	%r219, %r114, %r113, %r115;
	st.global.u32 	[%rd4], %r219;
	@%p3 bra 	$L__BB0_5;
	mov.b32 	%r116, 0;
	st.local.v2.u32 	[%rd3], {%r116, %r23};
	st.local.u32 	[%rd3+8], %r231;
	cvta.global.u64 	%rd32, %rd27;
	{ // callseq 1, 0
	.param .b64 param0;
	st.param.b64 	[param0], %rd32;
	.param .b64 param1;
	st.param.b64 	[param1], %rd25;
	.param .b32 retval0;
	call.uni (retval0), 
	vprintf, 
	(
	param0, 
	param1
	);
	ld.param.b32 	%r117, [retval0];
	} // callseq 1
	ld.global.u32 	%r219, [%rd4];
$L__BB0_5:
	ld.global.u32 	%r119, [%rd5+4];
	add.s64 	%rd8, %rd6, %rd7;
	ld.global.u32 	%r120, [%rd8];
	mad.lo.s32 	%r220, %r120, %r119, %r219;
	st.global.u32 	[%rd4], %r220;
	@%p3 bra 	$L__BB0_7;
	add.s32 	%r121, %r210, -2;
	mov.b32 	%r122, 0;
	st.local.v2.u32 	[%rd3], {%r122, %r121};
	st.local.u32 	[%rd3+8], %r211;
	cvta.global.u64 	%rd35, %rd27;
	{ // callseq 2, 0
	.param .b64 param0;
	st.param.b64 	[param0], %rd35;
	.param .b64 param1;
	st.param.b64 	[param1], %rd25;
	.param .b32 retval0;
	call.uni (retval0), 
	vprintf, 
	(
	param0, 
	param1
	);
	ld.param.b32 	%r123, [retval0];
	} // callseq 2
	ld.global.u32 	%r220, [%rd4];
$L__BB0_7:
	add.s32 	%r30, %r231, %r90;
	ld.global.u32 	%r125, [%rd5+8];
	add.s64 	%rd9, %rd8, %rd7;
	ld.global.u32 	%r126, [%rd9];
	mad.lo.s32 	%r221, %r126, %r125, %r220;
	st.global.u32 	[%rd4], %r221;
	@%p3 bra 	$L__BB0_9;
	add.s32 	%r127, %r210, -1;
	mov.b32 	%r128, 0;
	st.local.v2.u32 	[%rd3], {%r128, %r127};
	st.local.u32 	[%rd3+8], %r217;
	cvta.global.u64 	%rd38, %rd27;
	{ // callseq 3, 0
	.param .b64 param0;
	st.param.b64 	[param0], %rd38;
	.param .b64 param1;
	st.param.b64 	[param1], %rd25;
	.param .b32 retval0;
	call.uni (retval0), 
	vprintf, 
	(
	param0, 
	param1
	);
	ld.param.b32 	%r129, [retval0];
	} // callseq 3
	ld.global.u32 	%r221, [%rd4];
$L__BB0_9:
	add.s32 	%r34, %r30, %r90;
	ld.global.u32 	%r131, [%rd5+12];
	add.s64 	%rd10, %rd9, %rd7;
	ld.global.u32 	%r132, [%rd10];
	mad.lo.s32 	%r222, %r132, %r131, %r221;
	st.global.u32 	[%rd4], %r222;
	@%p3 bra 	$L__BB0_11;
	mov.b32 	%r133, 0;
	st.local.v2.u32 	[%rd3], {%r133, %r210};
	st.local.u32 	[%rd3+8], %r216;
	mov.u64 	%rd40, $str;
	cvta.global.u64 	%rd41, %rd40;
	add.u64 	%rd42, %SP, 0;
	{ // callseq 4, 0
	.param .b64 param0;
	st.param.b64 	[param0], %rd41;
	.param .b64 param1;
	st.param.b64 	[param1], %rd42;
	.param .b32 retval0;
	call.uni (retval0), 
	vprintf, 
	(
	param0, 
	param1
	);
	ld.param.b32 	%r134, [retval0];
	} // callseq 4
	ld.global.u32 	%r222, [%rd4];
$L__BB0_11:
	add.s32 	%r38, %r34, %r90;
	ld.global.u32 	%r136, [%rd5+16];
	add.s64 	%rd11, %rd10, %rd7;
	ld.global.u32 	%r137, [%rd11];
	mad.lo.s32 	%r223, %r137, %r136, %r222;
	st.global.u32 	[%rd4], %r223;
	@%p3 bra 	$L__BB0_13;
	add.s32 	%r138, %r210, 1;
	mov.b32 	%r139, 0;
	st.local.v2.u32 	[%rd3], {%r139, %r138};
	st.local.u32 	[%rd3+8], %r215;
	mov.u64 	%rd43, $str;
	cvta.global.u64 	%rd44, %rd43;
	add.u64 	%rd45, %SP, 0;
	{ // callseq 5, 0
	.param .b64 param0;
	st.param.b64 	[param0], %rd44;
	.param .b64 param1;
	st.param.b64 	[param1], %rd45;
	.param .b32 retval0;
	call.uni (retval0), 
	vprintf, 
	(
	param0, 
	param1
	);
	ld.param.b32 	%r140, [retval0];
	} // callseq 5
	ld.global.u32 	%r223, [%rd4];
$L__BB0_13:
	add.s32 	%r42, %r38, %r90;
	ld.global.u32 	%r142, [%rd5+20];
	add.s64 	%rd12, %rd11, %rd7;
	ld.global.u32 	%r143, [%rd12];
	mad.lo.s32 	%r224, %r143, %r142, %r223;
	st.global.u32 	[%rd4], %r224;
	@%p3 bra 	$L__BB0_15;
	add.s32 	%r144, %r210, 2;
	mov.b32 	%r145, 0;
	st.local.v2.u32 	[%rd3], {%r145, %r144};
	st.local.u32 	[%rd3+8], %r214;
	mov.u64 	%rd46, $str;
	cvta.global.u64 	%rd47, %rd46;
	add.u64 	%rd48, %SP, 0;
	{ // callseq 6, 0
	.param .b64 param0;
	st.param.b64 	[param0], %rd47;
	.param .b64 param1;
	st.param.b64 	[param1], %rd48;
	.param .b32 retval0;
	call.uni (retval0), 
	vprintf, 
	(
	param0, 
	param1
	);
	ld.param.b32 	%r146, [retval0];
	} // callseq 6
	ld.global.u32 	%r224, [%rd4];
$L__BB0_15:
	add.s32 	%r46, %r42, %r90;
	ld.global.u32 	%r148, [%rd5+24];
	add.s64 	%rd13, %rd12, %rd7;
	ld.global.u32 	%r149, [%rd13];
	mad.lo.s32 	%r225, %r149, %r148, %r224;
	st.global.u32 	[%rd4], %r225;
	@%p3 bra 	$L__BB0_17;
	add.s32 	%r150, %r210, 3;
	mov.b32 	%r151, 0;
	st.local.v2.u32 	[%rd3], {%r151, %r150};
	st.local.u32 	[%rd3+8], %r213;
	mov.u64 	%rd49, $str;
	cvta.global.u64 	%rd50, %rd49;
	add.u64 	%rd51, %SP, 0;
	{ // callseq 7, 0
	.param .b64 param0;
	st.param.b64 	[param0], %rd50;
	.param .b64 param1;
	st.param.b64 	[param1], %rd51;
	.param .b32 retval0;
	call.uni (retval0), 
	vprintf, 
	(
	param0, 
	param1
	);
	ld.param.b32 	%r152, [retval0];
	} // callseq 7
	ld.global.u32 	%r225, [%rd4];
$L__BB0_17:
	add.s32 	%r50, %r46, %r90;
	ld.global.u32 	%r154, [%rd5+28];
	add.s64 	%rd52, %rd13, %rd7;
	ld.global.u32 	%r155, [%rd52];
	mad.lo.s32 	%r156, %r155, %r154, %r225;
	st.global.u32 	[%rd4], %r156;
	@%p3 bra 	$L__BB0_19;
	add.s32 	%r157, %r210, 4;
	mov.b32 	%r158, 0;
	st.local.v2.u32 	[%rd3], {%r158, %r157};
	st.local.u32 	[%rd3+8], %r212;
	mov.u64 	%rd53, $str;
	cvta.global.u64 	%rd54, %rd53;
	add.u64 	%rd55, %SP, 0;
	{ // callseq 8, 0
	.param .b64 param0;
	st.param.b64 	[param0], %rd54;
	.param .b64 param1;
	st.param.b64 	[param1], %rd55;
	.param .b32 retval0;
	call.uni (retval0), 
	vprintf, 
	(
	param0, 
	param1
	);
	ld.param.b32 	%r159, [retval0];
	} // callseq 8
$L__BB0_19:
	add.s32 	%r161, %r50, %r90;
	add.s32 	%r231, %r161, %r90;
	shl.b32 	%r162, %r90, 3;
	add.s32 	%r217, %r217, %r162;
	add.s32 	%r216, %r216, %r162;
	add.s32 	%r215, %r215, %r162;
	add.s32 	%r214, %r214, %r162;
	add.s32 	%r213, %r213, %r162;
	add.s32 	%r212, %r212, %r162;
	add.s32 	%r211, %r211, %r162;
	add.s32 	%r210, %r210, 8;
	add.s32 	%r209, %r209, 8;
	setp.ne.s32 	%p11, %r209, 0;
	@%p11 bra 	$L__BB0_3;
	add.s32 	%r232, %r210, -3;
$L__BB0_21:
	and.b32  	%r64, %r90, 7;
	setp.eq.s32 	%p12, %r64, 0;
	@%p12 bra 	$L__BB0_42;
	and.b32  	%r65, %r90, 3;
	setp.lt.u32 	%p13, %r64, 4;
	@%p13 bra 	$L__BB0_32;
	setp.ne.s32 	%p14, %r1, 0;
	mul.wide.s32 	%rd56, %r232, 4;
	add.s64 	%rd14, %rd2, %rd56;
	ld.global.u32 	%r163, [%rd14];
	mul.wide.s32 	%rd57, %r231, 4;
	add.s64 	%rd15, %rd1, %rd57;
	ld.global.u32 	%r164, [%rd15];
	ld.global.u32 	%r165, [%rd4];
	mad.lo.s32 	%r228, %r164, %r163, %r165;
	st.global.u32 	[%rd4], %r228;
	@%p14 bra 	$L__BB0_25;
	mov.b32 	%r166, 0;
	st.local.v2.u32 	[%rd3], {%r166, %r232};
	st.local.u32 	[%rd3+8], %r231;
	mov.u64 	%rd58, $str;
	cvta.global.u64 	%rd59, %rd58;
	add.u64 	%rd60, %SP, 0;
	{ // callseq 9, 0
	.param .b64 param0;
	st.param.b64 	[param0], %rd59;
	.param .b64 param1;
	st.param.b64 	[param1], %rd60;
	.param .b32 retval0;
	call.uni (retval0), 
	vprintf, 
	(
	param0, 
	param1
	);
	ld.param.b32 	%r167, [retval0];
	} // callseq 9
	ld.global.u32 	%r228, [%rd4];
$L__BB0_25:
	setp.ne.s32 	%p15, %r1, 0;
	add.s32 	%r69, %r231, %r90;
	ld.global.u32 	%r169, [%rd14+4];
	mul.wide.u32 	%rd16, %r90, 4;
	add.s64 	%rd17, %rd15, %rd16;
	ld.global.u32 	%r170, [%rd17];
	mad.lo.s32 	%r229, %r170, %r169, %r228;
	st.global.u32 	[%rd4], %r229;
	@%p15 bra 	$L__BB0_27;
	add.s32 	%r171, %r232, 1;
	mov.b32 	%r172, 0;
	st.local.v2.u32 	[%rd3], {%r172, %r171};
	st.local.u32 	[%rd3+8], %r69;
	mov.u64 	%rd61, $str;
	cvta.global.u64 	%rd62, %rd61;
	add.u64 	%rd63, %SP, 0;
	{ // callseq 10, 0
	.param .b64 param0;
	st.param.b64 	[param0], %rd62;
	.param .b64 param1;
	st.param.b64 	[param1], %rd63;
	.param .b32 retval0;
	call.uni (retval0), 
	vprintf, 
	(
	param0, 
	param1
	);
	ld.param.b32 	%r173, [retval0];
	} // callseq 10
	ld.global.u32 	%r229, [%rd4];
$L__BB0_27:
	setp.ne.s32 	%p16, %r1, 0;
	add.s32 	%r73, %r69, %r90;
	ld.global.u32 	%r175, [%rd14+8];
	add.s64 	%rd18, %rd17, %rd16;
	ld.global.u32 	%r176, [%rd18];
	mad.lo.s32 	%r230, %r176, %r175, %r229;
	st.global.u32 	[%rd4], %r230;
	@%p16 bra 	$L__BB0_29;
	add.s32 	%r177, %r232, 2;
	mov.b32 	%r178, 0;
	st.local.v2.u32 	[%rd3], {%r178, %r177};
	st.local.u32 	[%rd3+8], %r73;
	mov.u64 	%rd64, $str;
	cvta.global.u64 	%rd65, %rd64;
	add.u64 	%rd66, %SP, 0;
	{ // callseq 11, 0
	.param .b64 param0;
	st.param.b64 	[param0], %rd65;
	.param .b64 param1;
	st.param.b64 	[param1], %rd66;
	.param .b32 retval0;
	call.uni (retval0), 
	vprintf, 
	(
	param0, 
	param1
	);
	ld.param.b32 	%r179, [retval0];
	} // callseq 11
	ld.global.u32 	%r230, [%rd4];
$L__BB0_29:
	setp.ne.s32 	%p17, %r1, 0;
	add.s32 	%r77, %r73, %r90;
	ld.global.u32 	%r181, [%rd14+12];
	add.s64 	%rd67, %rd18, %rd16;
	ld.global.u32 	%r182, [%rd67];
	mad.lo.s32 	%r183, %r182, %r181, %r230;
	st.global.u32 	[%rd4], %r183;
	@%p17 bra 	$L__BB0_31;
	add.s32 	%r184, %r232, 3;
	mov.b32 	%r185, 0;
	st.local.v2.u32 	[%rd3], {%r185, %r184};
	st.local.u32 	[%rd3+8], %r77;
	mov.u64 	%rd68, $str;
	cvta.global.u64 	%rd69, %rd68;
	add.u64 	%rd70, %SP, 0;
	{ // callseq 12, 0
	.param .b64 param0;
	st.param.b64 	[param0], %rd69;
	.param .b64 param1;
	st.param.b64 	[param1], %rd70;
	.param .b32 retval0;
	call.uni (retval0), 
	vprintf, 
	(
	param0, 
	param1
	);
	ld.param.b32 	%r186, [retval0];
	} // callseq 12
$L__BB0_31:
	add.s32 	%r231, %r77, %r90;
	add.s32 	%r232, %r232, 4;
$L__BB0_32:
	setp.eq.s32 	%p18, %r65, 0;
	@%p18 bra 	$L__BB0_42;
	setp.eq.s32 	%p19, %r65, 1;
	@%p19 bra 	$L__BB0_39;
	setp.ne.s32 	%p20, %r1, 0;
	mul.wide.s32 	%rd71, %r232, 4;
	add.s64 	%rd19, %rd2, %rd71;
	ld.global.u32 	%r188, [%rd19];
	mul.wide.s32 	%rd72, %r231, 4;
	add.s64 	%rd20, %rd1, %rd72;
	ld.global.u32 	%r189, [%rd20];
	ld.global.u32 	%r190, [%rd4];
	mad.lo.s32 	%r233, %r189, %r188, %r190;
	st.global.u32 	[%rd4], %r233;
	@%p20 bra 	$L__BB0_36;
	mov.b32 	%r191, 0;
	st.local.v2.u32 	[%rd3], {%r191, %r232};
	st.local.u32 	[%rd3+8], %r231;
	mov.u64 	%rd73, $str;
	cvta.global.u64 	%rd74, %rd73;
	add.u64 	%rd75, %SP, 0;
	{ // callseq 13, 0
	.param .b64 param0;
	st.param.b64 	[param0], %rd74;
	.param .b64 param1;
	st.param.b64 	[param1], %rd75;
	.param .b32 retval0;
	call.uni (retval0), 
	vprintf, 
	(
	param0, 
	param1
	);
	ld.param.b32 	%r192, [retval0];
	} // callseq 13
	ld.global.u32 	%r233, [%rd4];
$L__BB0_36:
	setp.ne.s32 	%p21, %r1, 0;
	add.s32 	%r85, %r231, %r90;
	ld.global.u32 	%r194, [%rd19+4];
	mul.wide.u32 	%rd76, %r90, 4;
	add.s64 	%rd77, %rd20, %rd76;
	ld.global.u32 	%r195, [%rd77];
	mad.lo.s32 	%r196, %r195, %r194, %r233;
	st.global.u32 	[%rd4], %r196;
	@%p21 bra 	$L__BB0_38;
	add.s32 	%r197, %r232, 1;
	mov.b32 	%r198, 0;
	st.local.v2.u32 	[%rd3], {%r198, %r197};
	st.local.u32 	[%rd3+8], %r85;
	mov.u64 	%rd78, $str;
	cvta.global.u64 	%rd79, %rd78;
	add.u64 	%rd80, %SP, 0;
	{ // callseq 14, 0
	.param .b64 param0;
	st.param.b64 	[param0], %rd79;
	.param .b64 param1;
	st.param.b64 	[param1], %rd80;
	.param .b32 retval0;
	call.uni (retval0), 
	vprintf, 
	(
	param0, 
	param1
	);
	ld.param.b32 	%r199, [retval0];
	} // callseq 14
$L__BB0_38:
	add.s32 	%r231, %r85, %r90;
	add.s32 	%r232, %r232, 2;
$L__BB0_39:
	and.b32  	%r201, %r90, 1;
	setp.eq.b32 	%p22, %r201, 1;
	not.pred 	%p23, %p22;
	@%p23 bra 	$L__BB0_42;
	setp.ne.s32 	%p24, %r1, 0;
	mul.wide.s32 	%rd81, %r232, 4;
	add.s64 	%rd82, %rd2, %rd81;
	ld.global.u32 	%r202, [%rd82];
	mul.wide.s32 	%rd83, %r231, 4;
	add.s64 	%rd84, %rd1, %rd83;
	ld.global.u32 	%r203, [%rd84];
	ld.global.u32 	%r204, [%rd4];
	mad.lo.s32 	%r205, %r203, %r202, %r204;
	st.global.u32 	[%rd4], %r205;
	@%p24 bra 	$L__BB0_42;
	mov.b32 	%r206, 0;
	st.local.v2.u32 	[%rd3], {%r206, %r232};
	st.local.u32 	[%rd3+8], %r231;
	mov.u64 	%rd85, $str;
	cvta.global.u64 	%rd86, %rd85;
	add.u64 	%rd87, %SP, 0;
	{ // callseq 15, 0
	.param .b64 param0;
	st.param.b64 	[param0], %rd86;
	.param .b64 param1;
	st.param.b64 	[param1], %rd87;
	.param .b32 retval0;
	call.uni (retval0), 
	vprintf, 
	(
	param0, 
	param1
	);
	ld.param.b32 	%r207, [retval0];
	} // callseq 15
$L__BB0_42:
	ret;

}


// ===== COMPILED SASS (sm_100) =====

	.target	sm_100

	.elftype	@"ET_EXEC"


//--------------------- .note.nv.tkinfo           --------------------------
	.section	.note.nv.tkinfo,"",@"SHT_NOTE"
	.sectionflags	@"SHF_NOTE_NV_TKINFO"
	.tkinfo
        /*0018*/ 	.word	0x00000002
        /*0030*/ 	.string	""
        /*0030*/ 	.string	"ptxas"
        /*0030*/ 	.string	"Cuda compilation tools, release 13.0, V13.0.88"
        /*0030*/ 	.string	"Build cuda_13.0.r13.0/compiler.36424714_0"
        /*0030*/ 	.string	"-arch sm_100 -m 64 "



//--------------------- .note.nv.cuinfo           --------------------------
	.section	.note.nv.cuinfo,"",@"SHT_NOTE"
	.sectionflags	@"SHF_NOTE_NV_CUINFO"
        /*0018*/ 	.short	0x0002
        /*001a*/ 	.short	0x0064
        /*001c*/ 	.short	0x0082
	.zero		2


//--------------------- .nv.info                  --------------------------
	.section	.nv.info,"",@"SHT_CUDA_INFO"
	.align	4


	//----- nvinfo : EIATTR_REGCOUNT
	.align		4
        /*0000*/ 	.byte	0x04, 0x2f
        /*0002*/ 	.short	(.L_2 - .L_1)
	.align		4
.L_1:
        /*0004*/ 	.word	index@(_Z10dotProductPiS_S_i)
        /*0008*/ 	.word	0x0000002a


	//----- nvinfo : EIATTR_FRAME_SIZE
	.align		4
.L_2:
        /*000c*/ 	.byte	0x04, 0x11
        /*000e*/ 	.short	(.L_4 - .L_3)
	.align		4
.L_3:
        /*0010*/ 	.word	index@(_Z10dotProductPiS_S_i)
        /*0014*/ 	.word	0x00000010


	//----- nvinfo : EIATTR_MIN_STACK_SIZE
	.align		4
.L_4:
        /*0018*/ 	.byte	0x04, 0x12
        /*001a*/ 	.short	(.L_6 - .L_5)
	.align		4
.L_5:
        /*001c*/ 	.word	index@(_Z10dotProductPiS_S_i)
        /*0020*/ 	.word	0x00000010
.L_6:


//--------------------- .nv.compat                --------------------------
	.section	.nv.compat,"",@"SHT_CUDA_COMPAT_INFO"
	.align	4
        /*0000*/ 	.byte	0x02, 0x09, 0x00, 0x00, 0x02, 0x02, 0x01, 0x00, 0x02, 0x05, 0x05, 0x00, 0x03, 0x07, 0x01, 0x01
        /*0010*/ 	.byte	0x02, 0x03, 0x00, 0x00, 0x02, 0x06, 0x01, 0x00, 0x04, 0x0b, 0x08, 0x00, 0x09, 0x00, 0x00, 0x00
        /*0020*/ 	.byte	0x00, 0x00, 0x00, 0x00


//--------------------- .nv.info._Z10dotProductPiS_S_i --------------------------
	.section	.nv.info._Z10dotProductPiS_S_i,"",@"SHT_CUDA_INFO"
	.sectionflags	@""
	.align	4


	//----- nvinfo : EIATTR_CUDA_API_VERSION
	.align		4
        /*0000*/ 	.byte	0x04, 0x37
        /*0002*/ 	.short	(.L_8 - .L_7)
.L_7:
        /*0004*/ 	.word	0x00000082


	//----- nvinfo : EIATTR_KPARAM_INFO
	.align		4
.L_8:
        /*0008*/ 	.byte	0x04, 0x17
        /*000a*/ 	.short	(.L_10 - .L_9)
.L_9:
        /*000c*/ 	.word	0x00000000
        /*0010*/ 	.short	0x0003
        /*0012*/ 	.short	0x0018
        /*0014*/ 	.byte	0x00, 0xf0, 0x11, 0x00


	//----- nvinfo : EIATTR_KPARAM_INFO
	.align		4
.L_10:
        /*0018*/ 	.byte	0x04, 0x17
        /*001a*/ 	.short	(.L_12 - .L_11)
.L_11:
        /*001c*/ 	.word	0x00000000
        /*0020*/ 	.short	0x0002
        /*0022*/ 	.short	0x0010
        /*0024*/ 	.byte	0x00, 0xf5, 0x21, 0x00


	//----- nvinfo : EIATTR_KPARAM_INFO
	.align		4
.L_12:
        /*0028*/ 	.byte	0x04, 0x17
        /*002a*/ 	.short	(.L_14 - .L_13)
.L_13:
        /*002c*/ 	.word	0x00000000
        /*0030*/ 	.short	0x0001
        /*0032*/ 	.short	0x0008
        /*0034*/ 	.byte	0x00, 0xf5, 0x21, 0x00


	//----- nvinfo : EIATTR_KPARAM_INFO
	.align		4
.L_14:
        /*0038*/ 	.byte	0x04, 0x17
        /*003a*/ 	.short	(.L_16 - .L_15)
.L_15:
        /*003c*/ 	.word	0x00000000
        /*0040*/ 	.short	0x0000
        /*0042*/ 	.short	0x0000
        /*0044*/ 	.byte	0x00, 0xf5, 0x21, 0x00


	//----- nvinfo : EIATTR_SPARSE_MMA_MASK
	.align		4
.L_16:
        /*0048*/ 	.byte	0x03, 0x50
        /*004a*/ 	.short	0x0000


	//----- nvinfo : EIATTR_MAXREG_COUNT
	.align		4
        /*004c*/ 	.byte	0x03, 0x1b
        /*004e*/ 	.short	0x00ff


	//----- nvinfo : EIATTR_EXTERNS
	.align		4
        /*0050*/ 	.byte	0x04, 0x0f
        /*0052*/ 	.short	(.L_18 - .L_17)


	//   ....[0]....
	.align		4
.L_17:
        /*0054*/ 	.word	index@(vprintf)


	//----- nvinfo : EIATTR_MERCURY_ISA_VERSION
	.align		4
.L_18:
        /*0058*/ 	.byte	0x03, 0x5f
        /*005a*/ 	.short	0x0101


	//----- nvinfo : EIATTR_VRC_CTA_INIT_COUNT
	.align		4
        /*005c*/ 	.byte	0x02, 0x4a
	.zero		1
	.zero		1


	//----- nvinfo : EIATTR_SYSCALL_OFFSETS
	.align		4
        /*0060*/ 	.byte	0x04, 0x46
        /*0062*/ 	.short	(.L_20 - .L_19)


	//   ....[0]....
.L_19:
        /*0064*/ 	.word	0x000003c0


	//   ....[1]....
        /*0068*/ 	.word	0x00000670


	//   ....[2]....
        /*006c*/ 	.word	0x000007f0


	//   ....[3]....
        /*0070*/ 	.word	0x00000980


	//   ....[4]....
        /*0074*/ 	.word	0x00000b00


	//   ....[5]....
        /*0078*/ 	.word	0x00000c90


	//   ....[6]....
        /*007c*/ 	.word	0x00000e20


	//   ....[7]....
        /*0080*/ 	.word	0x00000fb0


	//   ....[8]....
        /*0084*/ 	.word	0x00001140


	//   ....[9]....
        /*0088*/ 	.word	0x00001440


	//   ....[10]....
        /*008c*/ 	.word	0x000015d0


	//   ....[11]....
        /*0090*/ 	.word	0x00001760


	//   ....[12]....
        /*0094*/ 	.word	0x000018f0


	//   ....[13]....
        /*0098*/ 	.word	0x00001b30


	//   ....[14]....
        /*009c*/ 	.word	0x00001cc0


	//   ....[15]....
        /*00a0*/ 	.word	0x00001ec0


	//----- nvinfo : EIATTR_EXIT_INSTR_OFFSETS
	.align		4
.L_20:
        /*00a4*/ 	.byte	0x04, 0x1c
        /*00a6*/ 	.short	(.L_22 - .L_21)


	//   ....[0]....
.L_21:
        /*00a8*/ 	.word	0x00000400


	//   ....[1]....
        /*00ac*/ 	.word	0x00001270


	//   ....[2]....
        /*00b0*/ 	.word	0x00001970


	//   ....[3]....
        /*00b4*/ 	.word	0x00001d50


	//   ....[4]....
        /*00b8*/ 	.word	0x00001e00


	//   ....[5]....
        /*00bc*/ 	.word	0x00001ed0


	//----- nvinfo : EIATTR_CRS_STACK_SIZE
	.align		4
.L_22:
        /*00c0*/ 	.byte	0x04, 0x1e
        /*00c2*/ 	.short	(.L_24 - .L_23)
.L_23:
        /*00c4*/ 	.word	0x00000000


	//----- nvinfo : EIATTR_CBANK_PARAM_SIZE
	.align		4
.L_24:
        /*00c8*/ 	.byte	0x03, 0x19
        /*00ca*/ 	.short	0x001c


	//----- nvinfo : EIATTR_PARAM_CBANK
	.align		4
        /*00cc*/ 	.byte	0x04, 0x0a
        /*00ce*/ 	.short	(.L_26 - .L_25)
	.align		4
.L_25:
        /*00d0*/ 	.word	index@(.nv.constant0._Z10dotProductPiS_S_i)
        /*00d4*/ 	.short	0x0380
        /*00d6*/ 	.short	0x001c


	//----- nvinfo : EIATTR_SW_WAR
	.align		4
.L_26:
        /*00d8*/ 	.byte	0x04, 0x36
        /*00da*/ 	.short	(.L_28 - .L_27)
.L_27:
        /*00dc*/ 	.word	0x00000008
.L_28:


//--------------------- .nv.callgraph             --------------------------
	.section	.nv.callgraph,"",@"SHT_CUDA_CALLGRAPH"
	.align	4
	.sectionentsize	8
	.align		4
        /*0000*/ 	.word	0x00000000
	.align		4
        /*0004*/ 	.word	0xffffffff
	.align		4
        /*0008*/ 	.word	index@(_Z10dotProductPiS_S_i)
	.align		4
        /*000c*/ 	.word	index@(vprintf)
	.align		4
        /*0010*/ 	.word	0x00000000
	.align		4
        /*0014*/ 	.word	0xfffffffe
	.align		4
        /*0018*/ 	.word	0x00000000
	.align		4
        /*001c*/ 	.word	0xfffffffd
	.align		4
        /*0020*/ 	.word	0x00000000
	.align		4
        /*0024*/ 	.word	0xfffffffc


//--------------------- .nv.constant4             --------------------------
	.section	.nv.constant4,"a",@progbits
	.align	8
	.align		8
.nv.constant4:
        /*0000*/ 	.dword	vprintf
	.align		8
        /*0008*/ 	.dword	$str


//--------------------- .text._Z10dotProductPiS_S_i --------------------------
	.section	.text._Z10dotProductPiS_S_i,"ax",@progbits
	.align	128
        .global         _Z10dotProductPiS_S_i
        .type           _Z10dotProductPiS_S_i,@function
        .size           _Z10dotProductPiS_S_i,(.L_x_49 - _Z10dotProductPiS_S_i)
        .other          _Z10dotProductPiS_S_i,@"STO_CUDA_ENTRY STV_DEFAULT"
_Z10dotProductPiS_S_i:
.text._Z10dotProductPiS_S_i:
[----:B------:R-:W0:Y:S08]  /*0000*/  LDC R1, c[0x0][0x37c] ;  /* 0x0000df00ff017b82 */ /* 0x000e300000000800 */
[----:B------:R-:W1:Y:S01]  /*0010*/  LDC R6, c[0x0][0x398] ;  /* 0x0000e600ff067b82 */ /* 0x000e620000000800 */
[----:B------:R-:W2:Y:S01]  /*0020*/  S2R R11, SR_CTAID.Z ;  /* 0x00000000000b7919 */ /* 0x000ea20000002700 */
[----:B------:R-:W3:Y:S01]  /*0030*/  LDCU UR5, c[0x0][0x2fc] ;  /* 0x00005f80ff0577ac */ /* 0x000ee20008000800 */
[----:B0-----:R-:W-:Y:S01]  /*0040*/  VIADD R1, R1, 0xfffffff0 ;  /* 0xfffffff001017836 */ /* 0x001fe20000000000 */
[----:B------:R-:W0:Y:S01]  /*0050*/  S2R R13, SR_CTAID.X ;  /* 0x00000000000d7919 */ /* 0x000e220000002500 */
[----:B------:R-:W4:Y:S03]  /*0060*/  LDCU UR4, c[0x0][0x360] ;  /* 0x00006c00ff0477ac */ /* 0x000f260008000800 */
[----:B------:R-:W2:Y:S01]  /*0070*/  S2UR UR9, SR_CTAID.Y ;  /* 0x00000000000979c3 */ /* 0x000ea20000002600 */
[----:B------:R-:W5:Y:S01]  /*0080*/  S2R R7, SR_TID.Z ;  /* 0x0000000000077919 */ /* 0x000f620000002300 */
[----:B------:R-:W3:Y:S01]  /*0090*/  LDCU UR6, c[0x0][0x364] ;  /* 0x00006c80ff0677ac */ /* 0x000ee20008000800 */
[----:B------:R-:W3:Y:S01]  /*00a0*/  S2R R5, SR_TID.Y ;  /* 0x0000000000057919 */ /* 0x000ee20000002200 */
[----:B------:R-:W5:Y:S04]  /*00b0*/  LDCU UR7, c[0x0][0x368] ;  /* 0x00006d00ff0777ac */ /* 0x000f680008000800 */
[----:B------:R-:W4:Y:S01]  /*00c0*/  LDC.64 R36, c[0x0][0x390] ;  /* 0x0000e400ff247b82 */ /* 0x000f220000000a00 */
[----:B------:R-:W4:Y:S01]  /*00d0*/  S2R R9, SR_TID.X ;  /* 0x0000000000097919 */ /* 0x000f220000002100 */
[----:B------:R-:W0:Y:S01]  /*00e0*/  LDCU UR8, c[0x0][0x370] ;  /* 0x00006e00ff0877ac */ /* 0x000e220008000800 */
[----:B------:R-:W4:Y:S01]  /*00f0*/  LDCU.64 UR36, c[0x0][0x358] ;  /* 0x00006b00ff2477ac */ /* 0x000f220008000a00 */
[----:B-1----:R-:W-:-:S04]  /*0100*/  IABS R15, R6 ;  /* 0x00000006000f7213 */ /* 0x002fc80000000000 */
[----:B------:R-:W2:Y:S01]  /*0110*/  LDC R0, c[0x0][0x374] ;  /* 0x0000dd00ff007b82 */ /* 0x000ea20000000800 */
[----:B------:R-:W1:Y:S01]  /*0120*/  LDCU UR38, c[0x0][0x398] ;  /* 0x00007300ff2677ac */ /* 0x000e620008000800 */
[----:B------:R-:W0:Y:S08]  /*0130*/  I2F.RP R4, R15 ;  /* 0x0000000f00047306 */ /* 0x000e300000209400 */
[----:B0-----:R-:W0:Y:S01]  /*0140*/  MUFU.RCP R4, R4 ;  /* 0x0000000400047308 */ /* 0x001e220000001000 */
[----:B--2---:R-:W-:-:S04]  /*0150*/  IMAD R0, R0, R11, UR9 ;  /* 0x0000000900007e24 */ /* 0x004fc8000f8e020b */
[----:B------:R-:W-:-:S04]  /*0160*/  IMAD R0, R0, UR8, R13 ;  /* 0x0000000800007c24 */ /* 0x000fc8000f8e020d */
[----:B-----5:R-:W-:Y:S02]  /*0170*/  IMAD R0, R0, UR7, R7 ;  /* 0x0000000700007c24 */ /* 0x020fe4000f8e0207 */
[----:B0-----:R-:W-:Y:S02]  /*0180*/  VIADD R2, R4, 0xffffffe ;  /* 0x0ffffffe04027836 */ /* 0x001fe40000000000 */
[----:B---3--:R-:W-:Y:S01]  /*0190*/  IMAD R0, R0, UR6, R5 ;  /* 0x0000000600007c24 */ /* 0x008fe2000f8e0205 */
[----:B------:R-:W0:Y:S01]  /*01a0*/  LDCU.64 UR6, c[0x4][0x8] ;  /* 0x01000100ff0677ac */ /* 0x000e220008000a00 */
[----:B------:R2:W3:Y:S02]  /*01b0*/  F2I.FTZ.U32.TRUNC.NTZ R3, R2 ;  /* 0x0000000200037305 */ /* 0x0004e4000021f000 */
[----:B----4-:R-:W-:Y:S01]  /*01c0*/  IMAD R22, R0, UR4, R9 ;  /* 0x0000000400167c24 */ /* 0x010fe2000f8e0209 */
[----:B------:R-:W4:Y:S01]  /*01d0*/  LDCU UR4, c[0x0][0x2f8] ;  /* 0x00005f00ff0477ac */ /* 0x000f220008000800 */
[----:B------:R-:W-:-:S02]  /*01e0*/  MOV R0, 0x0 ;  /* 0x0000000000007802 */ /* 0x000fc40000000f00 */
[C---:B------:R-:W-:Y:S01]  /*01f0*/  IMAD.WIDE R36, R22.reuse, 0x4, R36 ;  /* 0x0000000416247825 */ /* 0x040fe200078e0224 */
[----:B------:R-:W-:Y:S01]  /*0200*/  IABS R16, R22 ;  /* 0x0000001600107213 */ /* 0x000fe20000000000 */
[----:B------:R0:W1:Y:S01]  /*0210*/  LDC.64 R8, c[0x4][R0] ;  /* 0x0100000000087b82 */ /* 0x0000620000000a00 */
[----:B------:R-:W-:Y:S01]  /*0220*/  ISETP.GE.AND P2, PT, R22, RZ, PT ;  /* 0x000000ff1600720c */ /* 0x000fe20003f46270 */
[----:B--2---:R-:W-:Y:S01]  /*0230*/  IMAD.MOV.U32 R2, RZ, RZ, RZ ;  /* 0x000000ffff027224 */ /* 0x004fe200078e00ff */
[----:B------:R2:W-:Y:S01]  /*0240*/  STG.E desc[UR36][R36.64], RZ ;  /* 0x000000ff24007986 */ /* 0x0005e2000c101924 */
[----:B---3--:R-:W-:-:S05]  /*0250*/  IADD3 R4, PT, PT, RZ, -R3, RZ ;  /* 0x80000003ff047210 */ /* 0x008fca0007ffe0ff */
[----:B------:R-:W-:Y:S02]  /*0260*/  IMAD R5, R4, R15, RZ ;  /* 0x0000000f04057224 */ /* 0x000fe400078e02ff */
[----:B0-----:R-:W-:Y:S02]  /*0270*/  IMAD.U32 R4, RZ, RZ, UR6 ;  /* 0x00000006ff047e24 */ /* 0x001fe4000f8e00ff */
[----:B------:R-:W-:Y:S01]  /*0280*/  IMAD.HI.U32 R2, R3, R5, R2 ;  /* 0x0000000503027227 */ /* 0x000fe200078e0002 */
[----:B------:R-:W-:-:S05]  /*0290*/  MOV R5, UR7 ;  /* 0x0000000700057c02 */ /* 0x000fca0008000f00 */
[----:B------:R-:W-:-:S04]  /*02a0*/  IMAD.HI.U32 R2, R2, R16, RZ ;  /* 0x0000001002027227 */ /* 0x000fc800078e00ff */
[----:B------:R-:W-:-:S04]  /*02b0*/  IMAD.MOV R2, RZ, RZ, -R2 ;  /* 0x000000ffff027224 */ /* 0x000fc800078e0a02 */
[----:B------:R-:W-:-:S05]  /*02c0*/  IMAD R16, R15, R2, R16 ;  /* 0x000000020f107224 */ /* 0x000fca00078e0210 */
[----:B------:R-:W-:-:S13]  /*02d0*/  ISETP.GT.U32.AND P0, PT, R15, R16, PT ;  /* 0x000000100f00720c */ /* 0x000fda0003f04070 */
[----:B------:R-:W-:Y:S02]  /*02e0*/  @!P0 IADD3 R16, PT, PT, R16, -R15, RZ ;  /* 0x8000000f10108210 */ /* 0x000fe40007ffe0ff */
[----:B------:R-:W-:Y:S02]  /*02f0*/  ISETP.NE.AND P0, PT, R6, RZ, PT ;  /* 0x000000ff0600720c */ /* 0x000fe40003f05270 */
[----:B------:R-:W-:-:S13]  /*0300*/  ISETP.GT.U32.AND P1, PT, R15, R16, PT ;  /* 0x000000100f00720c */ /* 0x000fda0003f24070 */
[----:B------:R-:W-:-:S04]  /*0310*/  @!P1 IMAD.IADD R16, R16, 0x1, -R15 ;  /* 0x0000000110109824 */ /* 0x000fc800078e0a0f */
[----:B------:R-:W-:Y:S01]  /*0320*/  @!P2 IMAD.MOV R16, RZ, RZ, -R16 ;  /* 0x000000ffff10a224 */ /* 0x000fe200078e0a10 */
[----:B------:R-:W-:Y:S02]  /*0330*/  @!P0 LOP3.LUT R16, RZ, R6, RZ, 0x33, !PT ;  /* 0x00000006ff108212 */ /* 0x000fe400078e33ff */
[----:B----4-:R-:W-:Y:S02]  /*0340*/  IADD3 R2, P0, PT, R1, UR4, RZ ;  /* 0x0000000401027c10 */ /* 0x010fe4000ff1e0ff */
[----:B------:R-:W-:Y:S01]  /*0350*/  IADD3 R23, PT, PT, R22, -R16, RZ ;  /* 0x8000001016177210 */ /* 0x000fe20007ffe0ff */
[----:B------:R2:W-:Y:S02]  /*0360*/  STL [R1+0x8], R16 ;  /* 0x0000081001007387 */ /* 0x0005e40000100800 */
[----:B------:R-:W-:Y:S02]  /*0370*/  IMAD.X R26, RZ, RZ, UR5, P0 ;  /* 0x00000005ff1a7e24 */ /* 0x000fe400080e06ff */
[----:B------:R2:W-:Y:S01]  /*0380*/  STL.64 [R1], R22 ;  /* 0x0000001601007387 */ /* 0x0005e20000100a00 */
[----:B------:R-:W-:-:S02]  /*0390*/  IMAD.MOV.U32 R6, RZ, RZ, R2 ;  /* 0x000000ffff067224 */ /* 0x000fc400078e0002 */
[----:B-1----:R-:W-:-:S07]  /*03a0*/  IMAD.MOV.U32 R7, RZ, RZ, R26 ;  /* 0x000000ffff077224 */ /* 0x002fce00078e001a */
[----:B------:R-:W-:-:S07]  /*03b0*/  LEPC R20, `(.L_x_0) ;  /* 0x000000001014794e */ /* 0x000fce0000000000 */
[----:B--2---:R-:W-:Y:S05]  /*03c0*/  CALL.ABS.NOINC R8 ;  /* 0x0000000008007343 */ /* 0x004fea0003c00000 */
.L_x_0:
[----:B------:R-:W0:Y:S02]  /*03d0*/  LDCU UR4, c[0x0][0x398] ;  /* 0x00007300ff0477ac */ /* 0x000e240008000800 */
[----:B0-----:R-:W-:-:S04]  /*03e0*/  MOV R3, UR4 ;  /* 0x0000000400037c02 */ /* 0x001fc80008000f00 */
[----:B------:R-:W-:-:S13]  /*03f0*/  ISETP.GE.AND P0, PT, R3, 0x1, PT ;  /* 0x000000010300780c */ /* 0x000fda0003f06270 */
[----:B------:R-:W-:Y:S05]  /*0400*/  @!P0 EXIT ;  /* 0x000000000000894d */ /* 0x000fea0003800000 */
[----:B------:R-:W-:-:S13]  /*0410*/  ISETP.GE.U32.AND P0, PT, R3, 0x8, PT ;  /* 0x000000080300780c */ /* 0x000fda0003f06070 */
[----:B------:R-:W-:Y:S05]  /*0420*/  @!P0 BRA `(.L_x_1) ;  /* 0x0000000c008c8947 */ /* 0x000fea0003800000 */
[C---:B------:R-:W-:Y:S01]  /*0430*/  LOP3.LUT R33, R3.reuse, 0x7ffffff8, RZ, 0xc0, !PT ;  /* 0x7ffffff803217812 */ /* 0x040fe200078ec0ff */
[----:B------:R-:W-:Y:S01]  /*0440*/  BSSY.RECONVERGENT B7, `(.L_x_2) ;  /* 0x00000e0000077945 */ /* 0x000fe20003800200 */
[C-C-:B------:R-:W-:Y:S01]  /*0450*/  IMAD R23, R3.reuse, 0x2, R16.reuse ;  /* 0x0000000203177824 */ /* 0x140fe200078e0210 */
[----:B------:R-:W-:Y:S01]  /*0460*/  IADD3 R32, PT, PT, R16, R3, RZ ;  /* 0x0000000310207210 */ /* 0x000fe20007ffe0ff */
[C-C-:B------:R-:W-:Y:S01]  /*0470*/  IMAD R27, R3.reuse, 0x3, R16.reuse ;  /* 0x00000003031b7824 */ /* 0x140fe200078e0210 */
[--C-:B------:R-:W-:Y:S01]  /*0480*/  IADD3 R25, PT, PT, R22, 0x3, -R16.reuse ;  /* 0x0000000316197810 */ /* 0x100fe20007ffe810 */
[C-C-:B------:R-:W-:Y:S02]  /*0490*/  IMAD R28, R3.reuse, 0x4, R16.reuse ;  /* 0x00000004031c7824 */ /* 0x140fe400078e0210 */
[C-C-:B------:R-:W-:Y:S02]  /*04a0*/  IMAD R29, R3.reuse, 0x5, R16.reuse ;  /* 0x00000005031d7824 */ /* 0x140fe400078e0210 */
[----:B------:R-:W-:-:S02]  /*04b0*/  IMAD R30, R3, 0x6, R16 ;  /* 0x00000006031e7824 */ /* 0x000fc400078e0210 */
[----:B------:R-:W-:Y:S02]  /*04c0*/  IMAD R31, R3, 0x7, R16 ;  /* 0x00000007031f7824 */ /* 0x000fe400078e0210 */
[----:B------:R-:W-:-:S07]  /*04d0*/  IMAD.MOV R33, RZ, RZ, -R33 ;  /* 0x000000ffff217224 */ /* 0x000fce00078e0a21 */
.L_x_26:
[----:B------:R-:W0:Y:S01]  /*04e0*/  LDC.64 R18, c[0x0][0x380] ;  /* 0x0000e000ff127b82 */ /* 0x000e220000000a00 */
[----:B------:R-:W-:Y:S01]  /*04f0*/  VIADD R11, R25, 0xfffffffd ;  /* 0xfffffffd190b7836 */ /* 0x000fe20000000000 */
[----:B------:R-:W2:Y:S06]  /*0500*/  LDG.E R4, desc[UR36][R36.64] ;  /* 0x0000002424047981 */ /* 0x000eac000c1e1900 */
[----:B-1----:R-:W1:Y:S01]  /*0510*/  LDC.64 R38, c[0x0][0x388] ;  /* 0x0000e200ff267b82 */ /* 0x002e620000000a00 */
[----:B0-----:R-:W-:-:S05]  /*0520*/  IMAD.WIDE R18, R11, 0x4, R18 ;  /* 0x000000040b127825 */ /* 0x001fca00078e0212 */
[----:B------:R-:W2:Y:S01]  /*0530*/  LDG.E R0, desc[UR36][R18.64] ;  /* 0x0000002412007981 */ /* 0x000ea2000c1e1900 */
[----:B-1----:R-:W-:-:S05]  /*0540*/  IMAD.WIDE R38, R16, 0x4, R38 ;  /* 0x0000000410267825 */ /* 0x002fca00078e0226 */
[----:B------:R-:W2:Y:S01]  /*0550*/  LDG.E R3, desc[UR36][R38.64] ;  /* 0x0000002426037981 */ /* 0x000ea2000c1e1900 */
[----:B------:R-:W-:Y:S01]  /*0560*/  ISETP.NE.AND P0, PT, R22, RZ, PT ;  /* 0x000000ff1600720c */ /* 0x000fe20003f05270 */
[----:B------:R-:W-:Y:S01]  /*0570*/  BSSY.RECONVERGENT B6, `(.L_x_3) ;  /* 0x0000012000067945 */ /* 0x000fe20003800200 */
[----:B--2---:R-:W-:-:S05]  /*0580*/  IMAD R3, R0, R3, R4 ;  /* 0x0000000300037224 */ /* 0x004fca00078e0204 */
[----:B------:R0:W-:Y:S01]  /*0590*/  STG.E desc[UR36][R36.64], R3 ;  /* 0x0000000324007986 */ /* 0x0001e2000c101924 */
[----:B------:R-:W-:-:S05]  /*05a0*/  P2R R0, PR, RZ, 0x1 ;  /* 0x00000001ff007803 */ /* 0x000fca0000000000 */
[----:B---34-:R-:W-:Y:S05]  /*05b0*/  @P0 BRA `(.L_x_4) ;  /* 0x0000000000340947 */ /* 0x018fea0003800000 */
[----:B------:R-:W-:Y:S01]  /*05c0*/  HFMA2 R10, -RZ, RZ, 0, 0 ;  /* 0x00000000ff0a7431 */ /* 0x000fe200000001ff */
[----:B------:R-:W-:Y:S01]  /*05d0*/  MOV R8, 0x0 ;  /* 0x0000000000087802 */ /* 0x000fe20000000f00 */
[----:B------:R1:W-:Y:S01]  /*05e0*/  STL [R1+0x8], R16 ;  /* 0x0000081001007387 */ /* 0x0003e20000100800 */
[----:B------:R-:W2:Y:S01]  /*05f0*/  LDCU.64 UR4, c[0x4][0x8] ;  /* 0x01000100ff0477ac */ /* 0x000ea20008000a00 */
[----:B------:R-:W-:Y:S01]  /*0600*/  MOV R6, R2 ;  /* 0x0000000200067202 */ /* 0x000fe20000000f00 */
[----:B------:R-:W-:Y:S01]  /*0610*/  IMAD.MOV.U32 R7, RZ, RZ, R26 ;  /* 0x000000ffff077224 */ /* 0x000fe200078e001a */
[----:B------:R1:W-:Y:S01]  /*0620*/  STL.64 [R1], R10 ;  /* 0x0000000a01007387 */ /* 0x0003e20000100a00 */
[----:B------:R-:W3:Y:S01]  /*0630*/  LDC.64 R8, c[0x4][R8] ;  /* 0x0100000008087b82 */ /* 0x000ee20000000a00 */
[----:B--2---:R-:W-:Y:S02]  /*0640*/  IMAD.U32 R4, RZ, RZ, UR4 ;  /* 0x00000004ff047e24 */ /* 0x004fe4000f8e00ff */
[----:B-1----:R-:W-:-:S07]  /*0650*/  IMAD.U32 R5, RZ, RZ, UR5 ;  /* 0x00000005ff057e24 */ /* 0x002fce000f8e00ff */
[----:B------:R-:W-:-:S07]  /*0660*/  LEPC R20, `(.L_x_5) ;  /* 0x000000001014794e */ /* 0x000fce0000000000 */
[----:B0--3--:R-:W-:Y:S05]  /*0670*/  CALL.ABS.NOINC R8 ;  /* 0x0000000008007343 */ /* 0x009fea0003c00000 */
.L_x_5:
[----:B------:R1:W5:Y:S02]  /*0680*/  LDG.E R3, desc[UR36][R36.64] ;  /* 0x0000002424037981 */ /* 0x000364000c1e1900 */
.L_x_4:
[----:B------:R-:W-:Y:S05]  /*0690*/  BSYNC.RECONVERGENT B6 ;  /* 0x0000000000067941 */ /* 0x000fea0003800200 */
.L_x_3:
[----:B------:R-:W2:Y:S01]  /*06a0*/  LDC R5, c[0x0][0x398] ;  /* 0x0000e600ff057b82 */ /* 0x000ea20000000800 */
[----:B------:R-:W0:Y:S01]  /*06b0*/  LDG.E R0, desc[UR36][R18.64+0x4] ;  /* 0x0000042412007981 */ /* 0x000e22000c1e1900 */
[----:B--2---:R-:W-:-:S05]  /*06c0*/  IMAD.WIDE.U32 R38, R5, 0x4, R38 ;  /* 0x0000000405267825 */ /* 0x004fca00078e0026 */
[----:B------:R-:W0:Y:S01]  /*06d0*/  LDG.E R4, desc[UR36][R38.64] ;  /* 0x0000002426047981 */ /* 0x000e22000c1e1900 */
[----:B------:R-:W-:Y:S01]  /*06e0*/  ISETP.NE.AND P0, PT, R22, RZ, PT ;  /* 0x000000ff1600720c */ /* 0x000fe20003f05270 */
[----:B------:R-:W-:Y:S01]  /*06f0*/  BSSY.RECONVERGENT B6, `(.L_x_6) ;  /* 0x0000012000067945 */ /* 0x000fe20003800200 */
[----:B0----5:R-:W-:-:S05]  /*0700*/  IMAD R3, R0, R4, R3 ;  /* 0x0000000400037224 */ /* 0x021fca00078e0203 */
[----:B------:R0:W-:Y:S06]  /*0710*/  STG.E desc[UR36][R36.64], R3 ;  /* 0x0000000324007986 */ /* 0x0001ec000c101924 */
[----:B------:R-:W-:Y:S05]  /*0720*/  @P0 BRA `(.L_x_7) ;  /* 0x0000000000380947 */ /* 0x000fea0003800000 */
[----:B------:R-:W-:Y:S01]  /*0730*/  HFMA2 R10, -RZ, RZ, 0, 0 ;  /* 0x00000000ff0a7431 */ /* 0x000fe200000001ff */
[----:B------:R-:W-:Y:S01]  /*0740*/  MOV R8, 0x0 ;  /* 0x0000000000087802 */ /* 0x000fe20000000f00 */
[----:B------:R-:W-:Y:S01]  /*0750*/  VIADD R11, R25, 0xfffffffe ;  /* 0xfffffffe190b7836 */ /* 0x000fe20000000000 */
[----:B------:R2:W-:Y:S01]  /*0760*/  STL [R1+0x8], R32 ;  /* 0x0000082001007387 */ /* 0x0005e20000100800 */
[----:B------:R-:W3:Y:S01]  /*0770*/  LDCU.64 UR4, c[0x4][0x8] ;  /* 0x01000100ff0477ac */ /* 0x000ee20008000a00 */
[----:B------:R-:W-:Y:S01]  /*0780*/  MOV R6, R2 ;  /* 0x0000000200067202 */ /* 0x000fe20000000f00 */
[----:B------:R-:W-:Y:S01]  /*0790*/  IMAD.MOV.U32 R7, RZ, RZ, R26 ;  /* 0x000000ffff077224 */ /* 0x000fe200078e001a */
[----:B------:R2:W-:Y:S01]  /*07a0*/  STL.64 [R1], R10 ;  /* 0x0000000a01007387 */ /* 0x0005e20000100a00 */
[----:B------:R-:W4:Y:S01]  /*07b0*/  LDC.64 R8, c[0x4][R8] ;  /* 0x0100000008087b82 */ /* 0x000f220000000a00 */
[----:B---3--:R-:W-:Y:S02]  /*07c0*/  IMAD.U32 R4, RZ, RZ, UR4 ;  /* 0x00000004ff047e24 */ /* 0x008fe4000f8e00ff */
[----:B--2---:R-:W-:-:S07]  /*07d0*/  IMAD.U32 R5, RZ, RZ, UR5 ;  /* 0x00000005ff057e24 */ /* 0x004fce000f8e00ff */
[----:B------:R-:W-:-:S07]  /*07e0*/  LEPC R20, `(.L_x_8) ;  /* 0x000000001014794e */ /* 0x000fce0000000000 */
[----:B01--4-:R-:W-:Y:S05]  /*07f0*/  CALL.ABS.NOINC R8 ;  /* 0x0000000008007343 */ /* 0x013fea0003c00000 */
.L_x_8:
[----:B------:R2:W5:Y:S02]  /*0800*/  LDG.E R3, desc[UR36][R36.64] ;  /* 0x0000002424037981 */ /* 0x000564000c1e1900 */
.L_x_7:
[----:B------:R-:W-:Y:S05]  /*0810*/  BSYNC.RECONVERGENT B6 ;  /* 0x0000000000067941 */ /* 0x000fea0003800200 */
.L_x_6:
[----:B------:R-:W3:Y:S01]  /*0820*/  LDC R5, c[0x0][0x398] ;  /* 0x0000e600ff057b82 */ /* 0x000ee20000000800 */
[----:B------:R-:W0:Y:S01]  /*0830*/  LDG.E R0, desc[UR36][R18.64+0x8] ;  /* 0x0000082412007981 */ /* 0x000e22000c1e1900 */
[----:B---3--:R-:W-:-:S05]  /*0840*/  IMAD.WIDE.U32 R38, R5, 0x4, R38 ;  /* 0x0000000405267825 */ /* 0x008fca00078e0026 */
[----:B------:R-:W0:Y:S01]  /*0850*/  LDG.E R4, desc[UR36][R38.64] ;  /* 0x0000002426047981 */ /* 0x000e22000c1e1900 */
[----:B------:R-:W-:Y:S01]  /*0860*/  ISETP.NE.AND P0, PT, R22, RZ, PT ;  /* 0x000000ff1600720c */ /* 0x000fe20003f05270 */
[----:B------:R-:W-:Y:S01]  /*0870*/  BSSY.RECONVERGENT B6, `(.L_x_9) ;  /* 0x0000013000067945 */ /* 0x000fe20003800200 */
[----:B------:R-:W-:Y:S02]  /*0880*/  IMAD.IADD R34, R16, 0x1, R5 ;  /* 0x0000000110227824 */ /* 0x000fe400078e0205 */
[----:B0----5:R-:W-:-:S05]  /*0890*/  IMAD R3, R0, R4, R3 ;  /* 0x0000000400037224 */ /* 0x021fca00078e0203 */
[----:B------:R0:W-:Y:S04]  /*08a0*/  STG.E desc[UR36][R36.64], R3 ;  /* 0x0000000324007986 */ /* 0x0001e8000c101924 */
[----:B------:R-:W-:Y:S05]  /*08b0*/  @P0 BRA `(.L_x_10) ;  /* 0x0000000000380947 */ /* 0x000fea0003800000 */
[----:B------:R-:W-:Y:S01]  /*08c0*/  MOV R8, 0x0 ;  /* 0x0000000000087802 */ /* 0x000fe20000000f00 */
[----:B------:R-:W-:Y:S01]  /*08d0*/  IMAD.MOV.U32 R10, RZ, RZ, RZ ;  /* 0x000000ffff0a7224 */ /* 0x000fe200078e00ff */
[----:B------:R-:W-:Y:S01]  /*08e0*/  IADD3 R11, PT, PT, R25, -0x1, RZ ;  /* 0xffffffff190b7810 */ /* 0x000fe20007ffe0ff */
[----:B------:R3:W-:Y:S01]  /*08f0*/  STL [R1+0x8], R23 ;  /* 0x0000081701007387 */ /* 0x0007e20000100800 */
[----:B------:R-:W4:Y:S01]  /*0900*/  LDCU.64 UR4, c[0x4][0x8] ;  /* 0x01000100ff0477ac */ /* 0x000f220008000a00 */
[----:B------:R-:W-:Y:S01]  /*0910*/  IMAD.MOV.U32 R6, RZ, RZ, R2 ;  /* 0x000000ffff067224 */ /* 0x000fe200078e0002 */
[----:B------:R-:W0:Y:S01]  /*0920*/  LDC.64 R8, c[0x4][R8] ;  /* 0x0100000008087b82 */ /* 0x000e220000000a00 */
[----:B------:R3:W-:Y:S01]  /*0930*/  STL.64 [R1], R10 ;  /* 0x0000000a01007387 */ /* 0x0007e20000100a00 */
[----:B------:R-:W-:Y:S02]  /*0940*/  IMAD.MOV.U32 R7, RZ, RZ, R26 ;  /* 0x000000ffff077224 */ /* 0x000fe400078e001a */
[----:B----4-:R-:W-:Y:S01]  /*0950*/  IMAD.U32 R4, RZ, RZ, UR4 ;  /* 0x00000004ff047e24 */ /* 0x010fe2000f8e00ff */
[----:B---3--:R-:W-:-:S07]  /*0960*/  MOV R5, UR5 ;  /* 0x0000000500057c02 */ /* 0x008fce0008000f00 */
[----:B------:R-:W-:-:S07]  /*0970*/  LEPC R20, `(.L_x_11) ;  /* 0x000000001014794e */ /* 0x000fce0000000000 */
[----:B012---:R-:W-:Y:S05]  /*0980*/  CALL.ABS.NOINC R8 ;  /* 0x0000000008007343 */ /* 0x007fea0003c00000 */
.L_x_11:
[----:B------:R3:W5:Y:S02]  /*0990*/  LDG.E R3, desc[UR36][R36.64] ;  /* 0x0000002424037981 */ /* 0x000764000c1e1900 */
.L_x_10:
[----:B------:R-:W-:Y:S05]  /*09a0*/  BSYNC.RECONVERGENT B6 ;  /* 0x0000000000067941 */ /* 0x000fea0003800200 */
.L_x_9:
[----:B------:R-:W4:Y:S01]  /*09b0*/  LDC R5, c[0x0][0x398] ;  /* 0x0000e600ff057b82 */ /* 0x000f220000000800 */
[----:B------:R-:W0:Y:S01]  /*09c0*/  LDG.E R0, desc[UR36][R18.64+0xc] ;  /* 0x00000c2412007981 */ /* 0x000e22000c1e1900 */
[----:B----4-:R-:W-:-:S05]  /*09d0*/  IMAD.WIDE.U32 R16, R5, 0x4, R38 ;  /* 0x0000000405107825 */ /* 0x010fca00078e0026 */
[----:B------:R-:W0:Y:S01]  /*09e0*/  LDG.E R4, desc[UR36][R16.64] ;  /* 0x0000002410047981 */ /* 0x000e22000c1e1900 */
[----:B------:R-:W-:Y:S01]  /*09f0*/  ISETP.NE.AND P0, PT, R22, RZ, PT ;  /* 0x000000ff1600720c */ /* 0x000fe20003f05270 */
[----:B------:R-:W-:Y:S01]  /*0a00*/  BSSY.RECONVERGENT B6, `(.L_x_12) ;  /* 0x0000012000067945 */ /* 0x000fe20003800200 */
[----:B------:R-:W-:Y:S01]  /*0a10*/  IADD3 R34, PT, PT, R34, R5, RZ ;  /* 0x0000000522227210 */ /* 0x000fe20007ffe0ff */
[----:B0----5:R-:W-:-:S05]  /*0a20*/  IMAD R3, R0, R4, R3 ;  /* 0x0000000400037224 */ /* 0x021fca00078e0203 */
[----:B------:R0:W-:Y:S05]  /*0a30*/  STG.E desc[UR36][R36.64], R3 ;  /* 0x0000000324007986 */ /* 0x0001ea000c101924 */
[----:B------:R-:W-:Y:S05]  /*0a40*/  @P0 BRA `(.L_x_13) ;  /* 0x0000000000340947 */ /* 0x000fea0003800000 */
[----:B------:R-:W-:Y:S01]  /*0a50*/  MOV R8, 0x0 ;  /* 0x0000000000087802 */ /* 0x000fe20000000f00 */
[----:B------:R-:W-:Y:S01]  /*0a60*/  IMAD.MOV.U32 R24, RZ, RZ, RZ ;  /* 0x000000ffff187224 */ /* 0x000fe200078e00ff */
[----:B------:R4:W-:Y:S01]  /*0a70*/  STL [R1+0x8], R27 ;  /* 0x0000081b01007387 */ /* 0x0009e20000100800 */
[----:B------:R-:W5:Y:S01]  /*0a80*/  LDCU.64 UR4, c[0x4][0x8] ;  /* 0x01000100ff0477ac */ /* 0x000f620008000a00 */
[----:B------:R-:W-:Y:S02]  /*0a90*/  IMAD.MOV.U32 R6, RZ, RZ, R2 ;  /* 0x000000ffff067224 */ /* 0x000fe400078e0002 */
[----:B------:R4:W-:Y:S01]  /*0aa0*/  STL.64 [R1], R24 ;  /* 0x0000001801007387 */ /* 0x0009e20000100a00 */
[----:B------:R-:W0:Y:S01]  /*0ab0*/  LDC.64 R8, c[0x4][R8] ;  /* 0x0100000008087b82 */ /* 0x000e220000000a00 */
[----:B------:R-:W-:Y:S02]  /*0ac0*/  IMAD.MOV.U32 R7, RZ, RZ, R26 ;  /* 0x000000ffff077224 */ /* 0x000fe400078e001a */
[----:B-----5:R-:W-:Y:S01]  /*0ad0*/  IMAD.U32 R4, RZ, RZ, UR4 ;  /* 0x00000004ff047e24 */ /* 0x020fe2000f8e00ff */
[----:B----4-:R-:W-:-:S07]  /*0ae0*/  MOV R5, UR5 ;  /* 0x0000000500057c02 */ /* 0x010fce0008000f00 */
[----:B------:R-:W-:-:S07]  /*0af0*/  LEPC R20, `(.L_x_14) ;  /* 0x000000001014794e */ /* 0x000fce0000000000 */
[----:B0123--:R-:W-:Y:S05]  /*0b00*/  CALL.ABS.NOINC R8 ;  /* 0x0000000008007343 */ /* 0x00ffea0003c00000 */
.L_x_14:
[----:B------:R4:W5:Y:S02]  /*0b10*/  LDG.E R3, desc[UR36][R36.64] ;  /* 0x0000002424037981 */ /* 0x000964000c1e1900 */
.L_x_13:
[----:B------:R-:W-:Y:S05]  /*0b20*/  BSYNC.RECONVERGENT B6 ;  /* 0x0000000000067941 */ /* 0x000fea0003800200 */
.L_x_12:
[----:B------:R-:W1:Y:S01]  /*0b30*/  LDC R5, c[0x0][0x398] ;  /* 0x0000e600ff057b82 */ /* 0x000e620000000800 */
[----:B------:R-:W0:Y:S01]  /*0b40*/  LDG.E R0, desc[UR36][R18.64+0x10] ;  /* 0x0000102412007981 */ /* 0x000e22000c1e1900 */
[----:B-1----:R-:W-:-:S05]  /*0b50*/  IMAD.WIDE.U32 R16, R5, 0x4, R16 ;  /* 0x0000000405107825 */ /* 0x002fca00078e0010 */
        /* <DEDUP_REMOVED lines=8> */
[----:B------:R-:W-:Y:S01]  /*0be0*/  VIADD R11, R25, 0x1 ;  /* 0x00000001190b7836 */ /* 0x000fe20000000000 */
[----:B------:R1:W-:Y:S01]  /*0bf0*/  STL [R1+0x8], R28 ;  /* 0x0000081c01007387 */ /* 0x0003e20000100800 */
[----:B------:R-:W-:Y:S01]  /*0c00*/  IMAD.MOV.U32 R10, RZ, RZ, RZ ;  /* 0x000000ffff0a7224 */ /* 0x000fe200078e00ff */
[----:B------:R-:W5:Y:S01]  /*0c10*/  LDCU.64 UR4, c[0x4][0x8] ;  /* 0x01000100ff0477ac */ /* 0x000f620008000a00 */
[----:B------:R-:W-:Y:S01]  /*0c20*/  IMAD.MOV.U32 R6, RZ, RZ, R2 ;  /* 0x000000ffff067224 */ /* 0x000fe200078e0002 */
[----:B------:R-:W0:Y:S01]  /*0c30*/  LDC.64 R8, c[0x4][R8] ;  /* 0x0100000008087b82 */ /* 0x000e220000000a00 */
[----:B------:R-:W-:Y:S01]  /*0c40*/  MOV R7, R26 ;  /* 0x0000001a00077202 */ /* 0x000fe20000000f00 */
[----:B------:R1:W-:Y:S01]  /*0c50*/  STL.64 [R1], R10 ;  /* 0x0000000a01007387 */ /* 0x0003e20000100a00 */
[----:B-----5:R-:W-:Y:S01]  /*0c60*/  MOV R4, UR4 ;  /* 0x0000000400047c02 */ /* 0x020fe20008000f00 */
[----:B-1----:R-:W-:-:S07]  /*0c70*/  IMAD.U32 R5, RZ, RZ, UR5 ;  /* 0x00000005ff057e24 */ /* 0x002fce000f8e00ff */
[----:B------:R-:W-:-:S07]  /*0c80*/  LEPC R20, `(.L_x_17) ;  /* 0x000000001014794e */ /* 0x000fce0000000000 */
[----:B0-234-:R-:W-:Y:S05]  /*0c90*/  CALL.ABS.NOINC R8 ;  /* 0x0000000008007343 */ /* 0x01dfea0003c00000 */
.L_x_17:
[----:B------:R1:W5:Y:S02]  /*0ca0*/  LDG.E R3, desc[UR36][R36.64] ;  /* 0x0000002424037981 */ /* 0x000364000c1e1900 */
.L_x_16:
[----:B------:R-:W-:Y:S05]  /*0cb0*/  BSYNC.RECONVERGENT B6 ;  /* 0x0000000000067941 */ /* 0x000fea0003800200 */
.L_x_15:
[----:B------:R-:W2:Y:S01]  /*0cc0*/  LDC R5, c[0x0][0x398] ;  /* 0x0000e600ff057b82 */ /* 0x000ea20000000800 */
[----:B------:R-:W0:Y:S01]  /*0cd0*/  LDG.E R0, desc[UR36][R18.64+0x14] ;  /* 0x0000142412007981 */ /* 0x000e22000c1e1900 */
[----:B--2---:R-:W-:-:S05]  /*0ce0*/  IMAD.WIDE.U32 R16, R5, 0x4, R16 ;  /* 0x0000000405107825 */ /* 0x004fca00078e0010 */
[----:B------:R-:W0:Y:S01]  /*0cf0*/  LDG.E R4, desc[UR36][R16.64] ;  /* 0x0000002410047981 */ /* 0x000e22000c1e1900 */
[----:B------:R-:W-:Y:S01]  /*0d00*/  ISETP.NE.AND P0, PT, R22, RZ, PT ;  /* 0x000000ff1600720c */ /* 0x000fe20003f05270 */
[----:B------:R-:W-:Y:S01]  /*0d10*/  BSSY.RECONVERGENT B6, `(.L_x_18) ;  /* 0x0000013000067945 */ /* 0x000fe20003800200 */
[----:B------:R-:W-:Y:S02]  /*0d20*/  IMAD.IADD R34, R34, 0x1, R5 ;  /* 0x0000000122227824 */ /* 0x000fe400078e0205 */
[----:B0----5:R-:W-:-:S05]  /*0d30*/  IMAD R3, R0, R4, R3 ;  /* 0x0000000400037224 */ /* 0x021fca00078e0203 */
[----:B------:R0:W-:Y:S04]  /*0d40*/  STG.E desc[UR36][R36.64], R3 ;  /* 0x0000000324007986 */ /* 0x0001e8000c101924 */
[----:B------:R-:W-:Y:S05]  /*0d50*/  @P0 BRA `(.L_x_19) ;  /* 0x0000000000380947 */ /* 0x000fea0003800000 */
[----:B------:R-:W-:Y:S01]  /*0d60*/  HFMA2 R10, -RZ, RZ, 0, 0 ;  /* 0x00000000ff0a7431 */ /* 0x000fe200000001ff */
[----:B------:R-:W-:Y:S01]  /*0d70*/  MOV R8, 0x0 ;  /* 0x0000000000087802 */ /* 0x000fe20000000f00 */
[----:B------:R-:W-:Y:S01]  /*0d80*/  VIADD R11, R25, 0x2 ;  /* 0x00000002190b7836 */ /* 0x000fe20000000000 */
[----:B------:R2:W-:Y:S01]  /*0d90*/  STL [R1+0x8], R29 ;  /* 0x0000081d01007387 */ /* 0x0005e20000100800 */
[----:B------:R-:W5:Y:S01]  /*0da0*/  LDCU.64 UR4, c[0x4][0x8] ;  /* 0x01000100ff0477ac */ /* 0x000f620008000a00 */
[----:B------:R-:W-:Y:S01]  /*0db0*/  IMAD.MOV.U32 R6, RZ, RZ, R2 ;  /* 0x000000ffff067224 */ /* 0x000fe200078e0002 */
[----:B------:R-:W-:Y:S01]  /*0dc0*/  MOV R7, R26 ;  /* 0x0000001a00077202 */ /* 0x000fe20000000f00 */
[----:B------:R2:W-:Y:S01]  /*0dd0*/  STL.64 [R1], R10 ;  /* 0x0000000a01007387 */ /* 0x0005e20000100a00 */
[----:B------:R-:W0:Y:S01]  /*0de0*/  LDC.64 R8, c[0x4][R8] ;  /* 0x0100000008087b82 */ /* 0x000e220000000a00 */
[----:B-----5:R-:W-:Y:S01]  /*0df0*/  IMAD.U32 R4, RZ, RZ, UR4 ;  /* 0x00000004ff047e24 */ /* 0x020fe2000f8e00ff */
[----:B--2---:R-:W-:-:S07]  /*0e00*/  MOV R5, UR5 ;  /* 0x0000000500057c02 */ /* 0x004fce0008000f00 */
[----:B------:R-:W-:-:S07]  /*0e10*/  LEPC R20, `(.L_x_20) ;  /* 0x000000001014794e */ /* 0x000fce0000000000 */
[----:B01-34-:R-:W-:Y:S05]  /*0e20*/  CALL.ABS.NOINC R8 ;  /* 0x0000000008007343 */ /* 0x01bfea0003c00000 */
.L_x_20:
[----:B------:R2:W5:Y:S02]  /*0e30*/  LDG.E R3, desc[UR36][R36.64] ;  /* 0x0000002424037981 */ /* 0x000564000c1e1900 */
.L_x_19:
[----:B------:R-:W-:Y:S05]  /*0e40*/  BSYNC.RECONVERGENT B6 ;  /* 0x0000000000067941 */ /* 0x000fea0003800200 */
.L_x_18:
[----:B------:R-:W1:Y:S01]  /*0e50*/  LDC R5, c[0x0][0x398] ;  /* 0x0000e600ff057b82 */ /* 0x000e620000000800 */
[----:B------:R-:W0:Y:S01]  /*0e60*/  LDG.E R0, desc[UR36][R18.64+0x18] ;  /* 0x0000182412007981 */ /* 0x000e22000c1e1900 */
[----:B-1----:R-:W-:-:S05]  /*0e70*/  IMAD.WIDE.U32 R16, R5, 0x4, R16 ;  /* 0x0000000405107825 */ /* 0x002fca00078e0010 */
        /* <DEDUP_REMOVED lines=9> */
[----:B------:R-:W-:Y:S01]  /*0f10*/  IADD3 R11, PT, PT, R25, 0x3, RZ ;  /* 0x00000003190b7810 */ /* 0x000fe20007ffe0ff */
[----:B------:R1:W-:Y:S01]  /*0f20*/  STL [R1+0x8], R30 ;  /* 0x0000081e01007387 */ /* 0x0003e20000100800 */
[----:B------:R-:W5:Y:S01]  /*0f30*/  LDCU.64 UR4, c[0x4][0x8] ;  /* 0x01000100ff0477ac */ /* 0x000f620008000a00 */
[----:B------:R-:W-:Y:S01]  /*0f40*/  MOV R6, R2 ;  /* 0x0000000200067202 */ /* 0x000fe20000000f00 */
[----:B------:R-:W0:Y:S01]  /*0f50*/  LDC.64 R8, c[0x4][R8] ;  /* 0x0100000008087b82 */ /* 0x000e220000000a00 */
[----:B------:R1:W-:Y:S01]  /*0f60*/  STL.64 [R1], R10 ;  /* 0x0000000a01007387 */ /* 0x0003e20000100a00 */
[----:B------:R-:W-:Y:S01]  /*0f70*/  IMAD.MOV.U32 R7, RZ, RZ, R26 ;  /* 0x000000ffff077224 */ /* 0x000fe200078e001a */
[----:B-----5:R-:W-:Y:S01]  /*0f80*/  MOV R4, UR4 ;  /* 0x0000000400047c02 */ /* 0x020fe20008000f00 */
[----:B-1----:R-:W-:-:S07]  /*0f90*/  IMAD.U32 R5, RZ, RZ, UR5 ;  /* 0x00000005ff057e24 */ /* 0x002fce000f8e00ff */
[----:B------:R-:W-:-:S07]  /*0fa0*/  LEPC R20, `(.L_x_23) ;  /* 0x000000001014794e */ /* 0x000fce0000000000 */
[----:B0-234-:R-:W-:Y:S05]  /*0fb0*/  CALL.ABS.NOINC R8 ;  /* 0x0000000008007343 */ /* 0x01dfea0003c00000 */
.L_x_23:
[----:B------:R1:W5:Y:S02]  /*0fc0*/  LDG.E R3, desc[UR36][R36.64] ;  /* 0x0000002424037981 */ /* 0x000364000c1e1900 */
.L_x_22:
[----:B------:R-:W-:Y:S05]  /*0fd0*/  BSYNC.RECONVERGENT B6 ;  /* 0x0000000000067941 */ /* 0x000fea0003800200 */
.L_x_21:
[----:B------:R-:W2:Y:S01]  /*0fe0*/  LDC R5, c[0x0][0x398] ;  /* 0x0000e600ff057b82 */ /* 0x000ea20000000800 */
[----:B------:R-:W0:Y:S01]  /*0ff0*/  LDG.E R18, desc[UR36][R18.64+0x1c] ;  /* 0x00001c2412127981 */ /* 0x000e22000c1e1900 */
[----:B--2---:R-:W-:-:S06]  /*1000*/  IMAD.WIDE.U32 R16, R5, 0x4, R16 ;  /* 0x0000000405107825 */ /* 0x004fcc00078e0010 */
[----:B------:R-:W0:Y:S01]  /*1010*/  LDG.E R16, desc[UR36][R16.64] ;  /* 0x0000002410107981 */ /* 0x000e22000c1e1900 */
[----:B------:R-:W-:Y:S01]  /*1020*/  ISETP.NE.AND P0, PT, R22, RZ, PT ;  /* 0x000000ff1600720c */ /* 0x000fe20003f05270 */
[----:B------:R-:W-:Y:S01]  /*1030*/  BSSY.RECONVERGENT B6, `(.L_x_24) ;  /* 0x0000012000067945 */ /* 0x000fe20003800200 */
[----:B------:R-:W-:Y:S01]  /*1040*/  IADD3 R34, PT, PT, R34, R5, RZ ;  /* 0x0000000522227210 */ /* 0x000fe20007ffe0ff */
[----:B0----5:R-:W-:-:S05]  /*1050*/  IMAD R3, R18, R16, R3 ;  /* 0x0000001012037224 */ /* 0x021fca00078e0203 */
[----:B------:R0:W-:Y:S05]  /*1060*/  STG.E desc[UR36][R36.64], R3 ;  /* 0x0000000324007986 */ /* 0x0001ea000c101924 */
        /* <DEDUP_REMOVED lines=14> */
.L_x_25:
[----:B------:R-:W-:Y:S05]  /*1150*/  BSYNC.RECONVERGENT B6 ;  /* 0x0000000000067941 */ /* 0x000fea0003800200 */
.L_x_24:
[----:B------:R-:W-:Y:S01]  /*1160*/  VIADD R33, R33, 0x8 ;  /* 0x0000000821217836 */ /* 0x000fe20000000000 */
[----:B0-----:R-:W-:Y:S01]  /*1170*/  MOV R3, UR38 ;  /* 0x0000002600037c02 */ /* 0x001fe20008000f00 */
[----:B------:R-:W-:-:S03]  /*1180*/  VIADD R25, R25, 0x8 ;  /* 0x0000000819197836 */ /* 0x000fc60000000000 */
[----:B------:R-:W-:Y:S01]  /*1190*/  ISETP.NE.AND P0, PT, R33, RZ, PT ;  /* 0x000000ff2100720c */ /* 0x000fe20003f05270 */
[C---:B------:R-:W-:Y:S01]  /*11a0*/  IMAD R23, R3.reuse, 0x8, R23 ;  /* 0x0000000803177824 */ /* 0x040fe200078e0217 */
[----:B------:R-:W-:Y:S01]  /*11b0*/  IADD3 R34, PT, PT, R34, R3, RZ ;  /* 0x0000000322227210 */ /* 0x000fe20007ffe0ff */
[C---:B------:R-:W-:Y:S01]  /*11c0*/  IMAD R28, R3.reuse, 0x8, R28 ;  /* 0x00000008031c7824 */ /* 0x040fe200078e021c */
[C---:B------:R-:W-:Y:S01]  /*11d0*/  LEA R27, R3.reuse, R27, 0x3 ;  /* 0x0000001b031b7211 */ /* 0x040fe200078e18ff */
[C---:B------:R-:W-:Y:S01]  /*11e0*/  IMAD R30, R3.reuse, 0x8, R30 ;  /* 0x00000008031e7824 */ /* 0x040fe200078e021e */
[C---:B------:R-:W-:Y:S01]  /*11f0*/  LEA R29, R3.reuse, R29, 0x3 ;  /* 0x0000001d031d7211 */ /* 0x040fe200078e18ff */
[C---:B------:R-:W-:Y:S01]  /*1200*/  IMAD R32, R3.reuse, 0x8, R32 ;  /* 0x0000000803207824 */ /* 0x040fe200078e0220 */
[----:B------:R-:W-:Y:S02]  /*1210*/  LEA R31, R3, R31, 0x3 ;  /* 0x0000001f031f7211 */ /* 0x000fe400078e18ff */
[----:B------:R-:W-:-:S03]  /*1220*/  IADD3 R16, PT, PT, R34, R3, RZ ;  /* 0x0000000322107210 */ /* 0x000fc60007ffe0ff */
[----:B------:R-:W-:Y:S05]  /*1230*/  @P0 BRA `(.L_x_26) ;  /* 0xfffffff000a80947 */ /* 0x000fea000383ffff */
[----:B------:R-:W-:Y:S05]  /*1240*/  BSYNC.RECONVERGENT B7 ;  /* 0x0000000000077941 */ /* 0x000fea0003800200 */
.L_x_2:
[----:B------:R-:W-:-:S07]  /*1250*/  VIADD R23, R25, 0xfffffffd ;  /* 0xfffffffd19177836 */ /* 0x000fce0000000000 */
.L_x_1:
[----:B------:R-:W-:-:S13]  /*1260*/  LOP3.LUT P0, R0, R3, 0x7, RZ, 0xc0, !PT ;  /* 0x0000000703007812 */ /* 0x000fda000780c0ff */
[----:B------:R-:W-:Y:S05]  /*1270*/  @!P0 EXIT ;  /* 0x000000000000894d */ /* 0x000fea0003800000 */
[----:B------:R-:W-:Y:S01]  /*1280*/  ISETP.GE.U32.AND P0, PT, R0, 0x4, PT ;  /* 0x000000040000780c */ /* 0x000fe20003f06070 */
[----:B------:R-:W-:Y:S01]  /*1290*/  BSSY.RECONVERGENT B7, `(.L_x_27) ;  /* 0x000006c000077945 */ /* 0x000fe20003800200 */
[----:B------:R-:W-:-:S11]  /*12a0*/  LOP3.LUT R17, R3, 0x3, RZ, 0xc0, !PT ;  /* 0x0000000303117812 */ /* 0x000fd600078ec0ff */
[----:B------:R-:W-:Y:S05]  /*12b0*/  @!P0 BRA `(.L_x_28) ;  /* 0x0000000400a48947 */ /* 0x000fea0003800000 */
[----:B------:R-:W0:Y:S01]  /*12c0*/  LDC.64 R24, c[0x0][0x380] ;  /* 0x0000e000ff187b82 */ /* 0x000e220000000a00 */
[----:B------:R-:W2:Y:S07]  /*12d0*/  LDG.E R4, desc[UR36][R36.64] ;  /* 0x0000002424047981 */ /* 0x000eae000c1e1900 */
[----:B------:R-:W5:Y:S01]  /*12e0*/  LDC.64 R18, c[0x0][0x388] ;  /* 0x0000e200ff127b82 */ /* 0x000f620000000a00 */
[----:B0-----:R-:W-:-:S05]  /*12f0*/  IMAD.WIDE R24, R23, 0x4, R24 ;  /* 0x0000000417187825 */ /* 0x001fca00078e0218 */
[----:B------:R-:W2:Y:S01]  /*1300*/  LDG.E R0, desc[UR36][R24.64] ;  /* 0x0000002418007981 */ /* 0x000ea2000c1e1900 */
[----:B-----5:R-:W-:-:S05]  /*1310*/  IMAD.WIDE R18, R16, 0x4, R18 ;  /* 0x0000000410127825 */ /* 0x020fca00078e0212 */
[----:B------:R-:W2:Y:S01]  /*1320*/  LDG.E R3, desc[UR36][R18.64] ;  /* 0x0000002412037981 */ /* 0x000ea2000c1e1900 */
[----:B------:R-:W-:Y:S01]  /*1330*/  ISETP.NE.AND P0, PT, R22, RZ, PT ;  /* 0x000000ff1600720c */ /* 0x000fe20003f05270 */
[----:B------:R-:W-:Y:S01]  /*1340*/  BSSY.RECONVERGENT B6, `(.L_x_29) ;  /* 0x0000012000067945 */ /* 0x000fe20003800200 */
[----:B--2---:R-:W-:-:S05]  /*1350*/  IMAD R3, R0, R3, R4 ;  /* 0x0000000300037224 */ /* 0x004fca00078e0204 */
[----:B------:R0:W-:Y:S06]  /*1360*/  STG.E desc[UR36][R36.64], R3 ;  /* 0x0000000324007986 */ /* 0x0001ec000c101924 */
[----:B------:R-:W-:Y:S05]  /*1370*/  @P0 BRA `(.L_x_30) ;  /* 0x0000000000380947 */ /* 0x000fea0003800000 */
[----:B------:R-:W-:Y:S02]  /*1380*/  HFMA2 R10, -RZ, RZ, 0, 0 ;  /* 0x00000000ff0a7431 */ /* 0x000fe400000001ff */
[----:B------:R-:W-:Y:S01]  /*1390*/  IMAD.MOV.U32 R11, RZ, RZ, R23 ;  /* 0x000000ffff0b7224 */ /* 0x000fe200078e0017 */
[----:B------:R-:W-:Y:S01]  /*13a0*/  MOV R0, 0x0 ;  /* 0x0000000000007802 */ /* 0x000fe20000000f00 */
[----:B------:R2:W-:Y:S01]  /*13b0*/  STL [R1+0x8], R16 ;  /* 0x0000081001007387 */ /* 0x0005e20000100800 */
[----:B------:R-:W5:Y:S01]  /*13c0*/  LDCU.64 UR4, c[0x4][0x8] ;  /* 0x01000100ff0477ac */ /* 0x000f620008000a00 */
[----:B------:R-:W-:Y:S01]  /*13d0*/  MOV R6, R2 ;  /* 0x0000000200067202 */ /* 0x000fe20000000f00 */
[----:B------:R2:W0:Y:S01]  /*13e0*/  LDC.64 R8, c[0x4][R0] ;  /* 0x0100000000087b82 */ /* 0x0004220000000a00 */
[----:B------:R2:W-:Y:S01]  /*13f0*/  STL.64 [R1], R10 ;  /* 0x0000000a01007387 */ /* 0x0005e20000100a00 */
[----:B------:R-:W-:Y:S01]  /*1400*/  IMAD.MOV.U32 R7, RZ, RZ, R26 ;  /* 0x000000ffff077224 */ /* 0x000fe200078e001a */
[----:B-----5:R-:W-:Y:S01]  /*1410*/  MOV R4, UR4 ;  /* 0x0000000400047c02 */ /* 0x020fe20008000f00 */
[----:B--2---:R-:W-:-:S07]  /*1420*/  IMAD.U32 R5, RZ, RZ, UR5 ;  /* 0x00000005ff057e24 */ /* 0x004fce000f8e00ff */
[----:B------:R-:W-:-:S07]  /*1430*/  LEPC R20, `(.L_x_31) ;  /* 0x000000001014794e */ /* 0x000fce0000000000 */
[----:B01-34-:R-:W-:Y:S05]  /*1440*/  CALL.ABS.NOINC R8 ;  /* 0x0000000008007343 */ /* 0x01bfea0003c00000 */
.L_x_31:
[----:B------:R2:W5:Y:S02]  /*1450*/  LDG.E R3, desc[UR36][R36.64] ;  /* 0x0000002424037981 */ /* 0x000564000c1e1900 */
.L_x_30:
[----:B------:R-:W-:Y:S05]  /*1460*/  BSYNC.RECONVERGENT B6 ;  /* 0x0000000000067941 */ /* 0x000fea0003800200 */
.L_x_29:
        /* <DEDUP_REMOVED lines=10> */
[----:B------:R-:W-:Y:S02]  /*1510*/  HFMA2 R10, -RZ, RZ, 0, 0 ;  /* 0x00000000ff0a7431 */ /* 0x000fe400000001ff */
[----:B------:R-:W-:Y:S01]  /*1520*/  VIADD R11, R23, 0x1 ;  /* 0x00000001170b7836 */ /* 0x000fe20000000000 */
[----:B------:R-:W-:Y:S01]  /*1530*/  MOV R0, 0x0 ;  /* 0x0000000000007802 */ /* 0x000fe20000000f00 */
[----:B------:R1:W-:Y:S01]  /*1540*/  STL [R1+0x8], R16 ;  /* 0x0000081001007387 */ /* 0x0003e20000100800 */
[----:B------:R-:W5:Y:S01]  /*1550*/  LDCU.64 UR4, c[0x4][0x8] ;  /* 0x01000100ff0477ac */ /* 0x000f620008000a00 */
[----:B------:R-:W-:Y:S01]  /*1560*/  IMAD.MOV.U32 R6, RZ, RZ, R2 ;  /* 0x000000ffff067224 */ /* 0x000fe200078e0002 */
[----:B------:R1:W0:Y:S01]  /*1570*/  LDC.64 R8, c[0x4][R0] ;  /* 0x0100000000087b82 */ /* 0x0002220000000a00 */
[----:B------:R1:W-:Y:S01]  /*1580*/  STL.64 [R1], R10 ;  /* 0x0000000a01007387 */ /* 0x0003e20000100a00 */
[----:B------:R-:W-:Y:S01]  /*1590*/  MOV R7, R26 ;  /* 0x0000001a00077202 */ /* 0x000fe20000000f00 */
[----:B-----5:R-:W-:Y:S01]  /*15a0*/  IMAD.U32 R4, RZ, RZ, UR4 ;  /* 0x00000004ff047e24 */ /* 0x020fe2000f8e00ff */
[----:B-1----:R-:W-:-:S07]  /*15b0*/  MOV R5, UR5 ;  /* 0x0000000500057c02 */ /* 0x002fce0008000f00 */
[----:B------:R-:W-:-:S07]  /*15c0*/  LEPC R20, `(.L_x_34) ;  /* 0x000000001014794e */ /* 0x000fce0000000000 */
[----:B0-234-:R-:W-:Y:S05]  /*15d0*/  CALL.ABS.NOINC R8 ;  /* 0x0000000008007343 */ /* 0x01dfea0003c00000 */
.L_x_34:
[----:B------:R1:W5:Y:S02]  /*15e0*/  LDG.E R3, desc[UR36][R36.64] ;  /* 0x0000002424037981 */ /* 0x000364000c1e1900 */
.L_x_33:
[----:B------:R-:W-:Y:S05]  /*15f0*/  BSYNC.RECONVERGENT B6 ;  /* 0x0000000000067941 */ /* 0x000fea0003800200 */
.L_x_32:
        /* <DEDUP_REMOVED lines=10> */
[----:B------:R-:W-:Y:S01]  /*16a0*/  IADD3 R11, PT, PT, R23, 0x2, RZ ;  /* 0x00000002170b7810 */ /* 0x000fe20007ffe0ff */
[----:B------:R-:W-:Y:S01]  /*16b0*/  IMAD.MOV.U32 R10, RZ, RZ, RZ ;  /* 0x000000ffff0a7224 */ /* 0x000fe200078e00ff */
        /* <DEDUP_REMOVED lines=11> */
.L_x_37:
[----:B------:R2:W5:Y:S02]  /*1770*/  LDG.E R3, desc[UR36][R36.64] ;  /* 0x0000002424037981 */ /* 0x000564000c1e1900 */
.L_x_36:
[----:B------:R-:W-:Y:S05]  /*1780*/  BSYNC.RECONVERGENT B6 ;  /* 0x0000000000067941 */ /* 0x000fea0003800200 */
.L_x_35:
[----:B------:R-:W1:Y:S01]  /*1790*/  LDC R5, c[0x0][0x398] ;  /* 0x0000e600ff057b82 */ /* 0x000e620000000800 */
[----:B------:R-:W0:Y:S01]  /*17a0*/  LDG.E R24, desc[UR36][R24.64+0xc] ;  /* 0x00000c2418187981 */ /* 0x000e22000c1e1900 */
[----:B-1----:R-:W-:-:S06]  /*17b0*/  IMAD.WIDE.U32 R18, R5, 0x4, R18 ;  /* 0x0000000405127825 */ /* 0x002fcc00078e0012 */
        /* <DEDUP_REMOVED lines=20> */
.L_x_39:
[----:B------:R-:W-:Y:S05]  /*1900*/  BSYNC.RECONVERGENT B6 ;  /* 0x0000000000067941 */ /* 0x000fea0003800200 */
.L_x_38:
[----:B------:R-:W0:Y:S01]  /*1910*/  LDCU UR4, c[0x0][0x398] ;  /* 0x00007300ff0477ac */ /* 0x000e220008000800 */
[----:B------:R-:W-:Y:S01]  /*1920*/  IADD3 R23, PT, PT, R23, 0x4, RZ ;  /* 0x0000000417177810 */ /* 0x000fe20007ffe0ff */
[----:B0-----:R-:W-:-:S04]  /*1930*/  IMAD.U32 R3, RZ, RZ, UR4 ;  /* 0x00000004ff037e24 */ /* 0x001fc8000f8e00ff */
[----:B------:R-:W-:-:S07]  /*1940*/  IMAD.IADD R16, R16, 0x1, R3 ;  /* 0x0000000110107824 */ /* 0x000fce00078e0203 */
.L_x_28:
[----:B------:R-:W-:Y:S05]  /*1950*/  BSYNC.RECONVERGENT B7 ;  /* 0x0000000000077941 */ /* 0x000fea0003800200 */
.L_x_27:
[----:B------:R-:W-:-:S13]  /*1960*/  ISETP.NE.AND P0, PT, R17, RZ, PT ;  /* 0x000000ff1100720c */ /* 0x000fda0003f05270 */
[----:B------:R-:W-:Y:S05]  /*1970*/  @!P0 EXIT ;  /* 0x000000000000894d */ /* 0x000fea0003800000 */
[----:B------:R-:W-:Y:S01]  /*1980*/  ISETP.NE.AND P0, PT, R17, 0x1, PT ;  /* 0x000000011100780c */ /* 0x000fe20003f05270 */
[----:B------:R-:W-:-:S12]  /*1990*/  BSSY.RECONVERGENT B7, `(.L_x_40) ;  /* 0x0000039000077945 */ /* 0x000fd80003800200 */
[----:B------:R-:W-:Y:S05]  /*19a0*/  @!P0 BRA `(.L_x_41) ;  /* 0x0000000000dc8947 */ /* 0x000fea0003800000 */
[----:B------:R-:W0:Y:S01]  /*19b0*/  LDC.64 R24, c[0x0][0x380] ;  /* 0x0000e000ff187b82 */ /* 0x000e220000000a00 */
[----:B------:R-:W5:Y:S07]  /*19c0*/  LDG.E R4, desc[UR36][R36.64] ;  /* 0x0000002424047981 */ /* 0x000f6e000c1e1900 */
[----:B------:R-:W1:Y:S01]  /*19d0*/  LDC.64 R18, c[0x0][0x388] ;  /* 0x0000e200ff127b82 */ /* 0x000e620000000a00 */
[----:B0-----:R-:W-:-:S05]  /*19e0*/  IMAD.WIDE R24, R23, 0x4, R24 ;  /* 0x0000000417187825 */ /* 0x001fca00078e0218 */
[----:B------:R-:W5:Y:S01]  /*19f0*/  LDG.E R0, desc[UR36][R24.64] ;  /* 0x0000002418007981 */ /* 0x000f62000c1e1900 */
[----:B-1----:R-:W-:-:S05]  /*1a00*/  IMAD.WIDE R18, R16, 0x4, R18 ;  /* 0x0000000410127825 */ /* 0x002fca00078e0212 */
[----:B------:R-:W5:Y:S01]  /*1a10*/  LDG.E R3, desc[UR36][R18.64] ;  /* 0x0000002412037981 */ /* 0x000f62000c1e1900 */
[----:B------:R-:W-:Y:S01]  /*1a20*/  ISETP.NE.AND P0, PT, R22, RZ, PT ;  /* 0x000000ff1600720c */ /* 0x000fe20003f05270 */
[----:B------:R-:W-:Y:S01]  /*1a30*/  BSSY.RECONVERGENT B6, `(.L_x_42) ;  /* 0x0000012000067945 */ /* 0x000fe20003800200 */
[----:B-----5:R-:W-:-:S05]  /*1a40*/  IMAD R3, R0, R3, R4 ;  /* 0x0000000300037224 */ /* 0x020fca00078e0204 */
        /* <DEDUP_REMOVED lines=12> */
[----:B-1----:R-:W-:-:S07]  /*1b10*/  IMAD.U32 R5, RZ, RZ, UR5 ;  /* 0x00000005ff057e24 */ /* 0x002fce000f8e00ff */
[----:B------:R-:W-:-:S07]  /*1b20*/  LEPC R20, `(.L_x_44) ;  /* 0x000000001014794e */ /* 0x000fce0000000000 */
[----:B0-234-:R-:W-:Y:S05]  /*1b30*/  CALL.ABS.NOINC R8 ;  /* 0x0000000008007343 */ /* 0x01dfea0003c00000 */
.L_x_44:
[----:B------:R1:W5:Y:S02]  /*1b40*/  LDG.E R3, desc[UR36][R36.64] ;  /* 0x0000002424037981 */ /* 0x000364000c1e1900 */
.L_x_43:
[----:B------:R-:W-:Y:S05]  /*1b50*/  BSYNC.RECONVERGENT B6 ;  /* 0x0000000000067941 */ /* 0x000fea0003800200 */
.L_x_42:
        /* <DEDUP_REMOVED lines=20> */
[----:B--2---:R-:W-:-:S07]  /*1ca0*/  MOV R5, UR5 ;  /* 0x0000000500057c02 */ /* 0x004fce0008000f00 */
[----:B------:R-:W-:-:S07]  /*1cb0*/  LEPC R20, `(.L_x_46) ;  /* 0x000000001014794e */ /* 0x000fce0000000000 */
[----:B01-34-:R-:W-:Y:S05]  /*1cc0*/  CALL.ABS.NOINC R8 ;  /* 0x0000000008007343 */ /* 0x01bfea0003c00000 */
.L_x_46:
[----:B------:R-:W-:Y:S05]  /*1cd0*/  BSYNC.RECONVERGENT B6 ;  /* 0x0000000000067941 */ /* 0x000fea0003800200 */
.L_x_45:
[----:B------:R-:W0:Y:S01]  /*1ce0*/  LDCU UR4, c[0x0][0x398] ;  /* 0x00007300ff0477ac */ /* 0x000e220008000800 */
[----:B------:R-:W-:Y:S01]  /*1cf0*/  IADD3 R23, PT, PT, R23, 0x2, RZ ;  /* 0x0000000217177810 */ /* 0x000fe20007ffe0ff */
[----:B0-----:R-:W-:-:S04]  /*1d00*/  IMAD.U32 R3, RZ, RZ, UR4 ;  /* 0x00000004ff037e24 */ /* 0x001fc8000f8e00ff */
[----:B------:R-:W-:-:S07]  /*1d10*/  IMAD.IADD R16, R16, 0x1, R3 ;  /* 0x0000000110107824 */ /* 0x000fce00078e0203 */
.L_x_41:
[----:B------:R-:W-:Y:S05]  /*1d20*/  BSYNC.RECONVERGENT B7 ;  /* 0x0000000000077941 */ /* 0x000fea0003800200 */
.L_x_40:
[----:B------:R-:W-:-:S04]  /*1d30*/  LOP3.LUT R0, R3, 0x1, RZ, 0xc0, !PT ;  /* 0x0000000103007812 */ /* 0x000fc800078ec0ff */
[----:B------:R-:W-:-:S13]  /*1d40*/  ISETP.NE.U32.AND P0, PT, R0, 0x1, PT ;  /* 0x000000010000780c */ /* 0x000fda0003f05070 */
[----:B------:R-:W-:Y:S05]  /*1d50*/  @P0 EXIT ;  /* 0x000000000000094d */ /* 0x000fea0003800000 */
[----:B------:R-:W0:Y:S01]  /*1d60*/  LDC.64 R4, c[0x0][0x380] ;  /* 0x0000e000ff047b82 */ /* 0x000e220000000a00 */
[----:B------:R-:W5:Y:S07]  /*1d70*/  LDG.E R0, desc[UR36][R36.64] ;  /* 0x0000002424007981 */ /* 0x000f6e000c1e1900 */
[----:B------:R-:W1:Y:S01]  /*1d80*/  LDC.64 R6, c[0x0][0x388] ;  /* 0x0000e200ff067b82 */ /* 0x000e620000000a00 */
[----:B0-----:R-:W-:-:S06]  /*1d90*/  IMAD.WIDE R4, R23, 0x4, R4 ;  /* 0x0000000417047825 */ /* 0x001fcc00078e0204 */
[----:B------:R-:W5:Y:S01]  /*1da0*/  LDG.E R4, desc[UR36][R4.64] ;  /* 0x0000002404047981 */ /* 0x000f62000c1e1900 */
[----:B-1----:R-:W-:-:S06]  /*1db0*/  IMAD.WIDE R6, R16, 0x4, R6 ;  /* 0x0000000410067825 */ /* 0x002fcc00078e0206 */
[----:B------:R-:W5:Y:S01]  /*1dc0*/  LDG.E R7, desc[UR36][R6.64] ;  /* 0x0000002406077981 */ /* 0x000f62000c1e1900 */
[----:B------:R-:W-:Y:S01]  /*1dd0*/  ISETP.NE.AND P0, PT, R22, RZ, PT ;  /* 0x000000ff1600720c */ /* 0x000fe20003f05270 */
[----:B-----5:R-:W-:-:S05]  /*1de0*/  IMAD R3, R4, R7, R0 ;  /* 0x0000000704037224 */ /* 0x020fca00078e0200 */
[----:B------:R0:W-:Y:S07]  /*1df0*/  STG.E desc[UR36][R36.64], R3 ;  /* 0x0000000324007986 */ /* 0x0001ee000c101924 */
[----:B------:R-:W-:Y:S05]  /*1e00*/  @P0 EXIT ;  /* 0x000000000000094d */ /* 0x000fea0003800000 */
[----:B------:R-:W-:Y:S01]  /*1e10*/  HFMA2 R22, -RZ, RZ, 0, 0 ;  /* 0x00000000ff167431 */ /* 0x000fe200000001ff */
[----:B------:R-:W-:Y:S01]  /*1e20*/  MOV R0, 0x0 ;  /* 0x0000000000007802 */ /* 0x000fe20000000f00 */
[----:B------:R1:W-:Y:S01]  /*1e30*/  STL [R1+0x8], R16 ;  /* 0x0000081001007387 */ /* 0x0003e20000100800 */
[----:B------:R-:W5:Y:S01]  /*1e40*/  LDCU.64 UR4, c[0x4][0x8] ;  /* 0x01000100ff0477ac */ /* 0x000f620008000a00 */
[----:B------:R-:W-:Y:S01]  /*1e50*/  IMAD.MOV.U32 R6, RZ, RZ, R2 ;  /* 0x000000ffff067224 */ /* 0x000fe200078e0002 */
[----:B------:R1:W0:Y:S01]  /*1e60*/  LDC.64 R8, c[0x4][R0] ;  /* 0x0100000000087b82 */ /* 0x0002220000000a00 */
[----:B------:R-:W-:Y:S01]  /*1e70*/  MOV R7, R26 ;  /* 0x0000001a00077202 */ /* 0x000fe20000000f00 */
[----:B------:R1:W-:Y:S01]  /*1e80*/  STL.64 [R1], R22 ;  /* 0x0000001601007387 */ /* 0x0003e20000100a00 */
[----:B-----5:R-:W-:Y:S01]  /*1e90*/  IMAD.U32 R4, RZ, RZ, UR4 ;  /* 0x00000004ff047e24 */ /* 0x020fe2000f8e00ff */
[----:B-1----:R-:W-:-:S07]  /*1ea0*/  MOV R5, UR5 ;  /* 0x0000000500057c02 */ /* 0x002fce0008000f00 */
[----:B------:R-:W-:-:S07]  /*1eb0*/  LEPC R20, `(.L_x_47) ;  /* 0x000000001014794e */ /* 0x000fce0000000000 */
[----:B0-234-:R-:W-:Y:S05]  /*1ec0*/  CALL.ABS.NOINC R8 ;  /* 0x0000000008007343 */ /* 0x01dfea0003c00000 */
.L_x_47:
[----:B------:R-:W-:Y:S05]  /*1ed0*/  EXIT ;  /* 0x000000000000794d */ /* 0x000fea0003800000 */
.L_x_48:
[----:B------:R-:W-:-:S00]  /*1ee0*/  BRA `(.L_x_48) ;  /* 0xfffffffc00fc7947 */ /* 0x000fc0000383ffff */
[----:B------:R-:W-:-:S00]  /*1ef0*/  NOP ;  /* 0x0000000000007918 */ /* 0x000fc00000000000 */
        /* <DEDUP_REMOVED lines=8> */
.L_x_49:


//--------------------- .nv.global.init           --------------------------
	.section	.nv.global.init,"aw",@progbits
.nv.global.init:
	.type		$str,@object
	.size		$str,(.L_0 - $str)
$str:
        /*0000*/ 	.byte	0x0a, 0x67, 0x69, 0x64, 0x20, 0x3d, 0x20, 0x25, 0x64, 0x09, 0x63, 0x6f, 0x6c, 0x20, 0x3d, 0x20
        /*0010*/ 	.byte	0x25, 0x64, 0x09, 0x72, 0x6f, 0x77, 0x20, 0x3d, 0x20, 0x25, 0x64, 0x00
.L_0:


//--------------------- .nv.shared.reserved.0     --------------------------
	.section	.nv.shared.reserved.0,"aw",@nobits
	.weak		__nv_reservedSMEM_offset_0_alias
	.size		__nv_reservedSMEM_offset_0_alias, 0, 64
	.other		__nv_reservedSMEM_offset_0_alias,@"STO_CUDA_RESERVED_SHARED STV_DEFAULT"
__nv_reservedSMEM_offset_0_alias:
	.zero		0
	.zero		64


//--------------------- .nv.constant0._Z10dotProductPiS_S_i --------------------------
	.section	.nv.constant0._Z10dotProductPiS_S_i,"a",@progbits
	.sectionflags	@""
	.align	4
.nv.constant0._Z10dotProductPiS_S_i:
	.zero		924


//--------------------- SYMBOLS --------------------------

	.type		.nv.reservedSmem.offset0,@object
	.size		.nv.reservedSmem.offset0,0x4
	.type		vprintf,@function
